	.target	sm_103a

	.elftype	@"ET_EXEC"


//--------------------- .note.nv.tkinfo           --------------------------
	.section	.note.nv.tkinfo,"",@"SHT_NOTE"
	.sectionflags	@"SHF_NOTE_NV_TKINFO"
	.tkinfo
        /*0018*/ 	.word	0x00000002
        /*0030*/ 	.string	""
        /*0030*/ 	.string	"ptxas"
        /*0030*/ 	.string	"Cuda compilation tools, release 13.0, V13.0.88"
        /*0030*/ 	.string	"Build cuda_13.0.r13.0/compiler.36424714_0"
        /*0030*/ 	.string	"-arch sm_103a -m 64 "



//--------------------- .note.nv.cuinfo           --------------------------
	.section	.note.nv.cuinfo,"",@"SHT_NOTE"
	.sectionflags	@"SHF_NOTE_NV_CUINFO"
        /*0018*/ 	.short	0x0002
        /*001a*/ 	.short	0x0067
        /*001c*/ 	.short	0x0082
	.zero		2


//--------------------- .nv.info                  --------------------------
	.section	.nv.info,"",@"SHT_CUDA_INFO"
	.align	4


	//----- nvinfo : EIATTR_REGCOUNT
	.align		4
        /*0000*/ 	.byte	0x04, 0x2f
        /*0002*/ 	.short	(.L_12 - .L_11)
	.align		4
.L_11:
        /*0004*/ 	.word	index@(_ZN7cutlass13device_kernelIN5flash11enable_sm90INS1_16FlashAttnFwdSm90INS1_25CollectiveMainloopFwdSm90ILi2EN4cute5tupleIJNS5_1CILi1EEES8_S8_EEENS6_IJNS7_ILi192EEENS7_ILi128EEENS7_ILi96EEEEEELi96ENS_10bfloat16_tEfNS_4arch4Sm90ELb1ELb0ELb0ELb1ELb1ELb1ELb0ELb0ELb1ELb1ELb0ELb0EEENS1_21CollectiveEpilogueFwdINS6_IJSA_SC_SB_EEES9_SE_SG_Li384ELb1ELb1ELb0ELb0EEENS1_36VarlenDynamicPersistentTileSchedulerILi192ELi128ELi384ELi128ELb0ELb1ELb1ELb1ELb1ELb1EEEEEEEEEvNT_6ParamsE)
        /*0008*/ 	.word	0x00000004


	//----- nvinfo : EIATTR_FRAME_SIZE
	.align		4
.L_12:
        /*000c*/ 	.byte	0x04, 0x11
        /*000e*/ 	.short	(.L_14 - .L_13)
	.align		4
.L_13:
        /*0010*/ 	.word	index@(_ZN7cutlass13device_kernelIN5flash11enable_sm90INS1_16FlashAttnFwdSm90INS1_25CollectiveMainloopFwdSm90ILi2EN4cute5tupleIJNS5_1CILi1EEES8_S8_EEENS6_IJNS7_ILi192EEENS7_ILi128EEENS7_ILi96EEEEEELi96ENS_10bfloat16_tEfNS_4arch4Sm90ELb1ELb0ELb0ELb1ELb1ELb1ELb0ELb0ELb1ELb1ELb0ELb0EEENS1_21CollectiveEpilogueFwdINS6_IJSA_SC_SB_EEES9_SE_SG_Li384ELb1ELb1ELb0ELb0EEENS1_36VarlenDynamicPersistentTileSchedulerILi192ELi128ELi384ELi128ELb0ELb1ELb1ELb1ELb1ELb1EEEEEEEEEvNT_6ParamsE)
        /*0014*/ 	.word	0x00000000


	//----- nvinfo : EIATTR_REGCOUNT
	.align		4
.L_14:
        /*0018*/ 	.byte	0x04, 0x2f
        /*001a*/ 	.short	(.L_16 - .L_15)
	.align		4
.L_15:
        /*001c*/ 	.word	index@(_ZN7cutlass13device_kernelIN5flash11enable_sm90INS1_16FlashAttnFwdSm90INS1_25CollectiveMainloopFwdSm90ILi2EN4cute5tupleIJNS5_1CILi1EEES8_S8_EEENS6_IJNS7_ILi192EEENS7_ILi128EEENS7_ILi96EEEEEELi96ENS_10bfloat16_tEfNS_4arch4Sm90ELb1ELb0ELb0ELb1ELb1ELb0ELb0ELb0ELb1ELb1ELb0ELb0EEENS1_21CollectiveEpilogueFwdINS6_IJSA_SC_SB_EEES9_SE_SG_Li384ELb1ELb1ELb0ELb0EEENS1_36VarlenDynamicPersistentTileSchedulerILi192ELi128ELi384ELi128ELb0ELb1ELb1ELb1ELb1ELb1EEEEEEEEEvNT_6ParamsE)
        /*0020*/ 	.word	0x00000004


	//----- nvinfo : EIATTR_FRAME_SIZE
	.align		4
.L_16:
        /*0024*/ 	.byte	0x04, 0x11
        /*0026*/ 	.short	(.L_18 - .L_17)
	.align		4
.L_17:
        /*0028*/ 	.word	index@(_ZN7cutlass13device_kernelIN5flash11enable_sm90INS1_16FlashAttnFwdSm90INS1_25CollectiveMainloopFwdSm90ILi2EN4cute5tupleIJNS5_1CILi1EEES8_S8_EEENS6_IJNS7_ILi192EEENS7_ILi128EEENS7_ILi96EEEEEELi96ENS_10bfloat16_tEfNS_4arch4Sm90ELb1ELb0ELb0ELb1ELb1ELb0ELb0ELb0ELb1ELb1ELb0ELb0EEENS1_21CollectiveEpilogueFwdINS6_IJSA_SC_SB_EEES9_SE_SG_Li384ELb1ELb1ELb0ELb0EEENS1_36VarlenDynamicPersistentTileSchedulerILi192ELi128ELi384ELi128ELb0ELb1ELb1ELb1ELb1ELb1EEEEEEEEEvNT_6ParamsE)
        /*002c*/ 	.word	0x00000000


	//----- nvinfo : EIATTR_REGCOUNT
	.align		4
.L_18:
        /*0030*/ 	.byte	0x04, 0x2f
        /*0032*/ 	.short	(.L_20 - .L_19)
	.align		4
.L_19:
        /*0034*/ 	.word	index@(_ZN7cutlass13device_kernelIN5flash11enable_sm90INS1_16FlashAttnFwdSm90INS1_25CollectiveMainloopFwdSm90ILi2EN4cute5tupleIJNS5_1CILi1EEES8_S8_EEENS6_IJNS7_ILi192EEENS7_ILi128EEENS7_ILi96EEEEEELi96ENS_10bfloat16_tEfNS_4arch4Sm90ELb1ELb0ELb0ELb0ELb1ELb0ELb0ELb0ELb1ELb1ELb0ELb0EEENS1_21CollectiveEpilogueFwdINS6_IJSA_SC_SB_EEES9_SE_SG_Li384ELb0ELb1ELb0ELb0EEENS1_30DynamicPersistentTileSchedulerILi384ELi128ELb0ELb1ELb1EEEEEEEEEvNT_6ParamsE)
        /*0038*/ 	.word	0x00000004


	//----- nvinfo : EIATTR_FRAME_SIZE
	.align		4
.L_20:
        /*003c*/ 	.byte	0x04, 0x11
        /*003e*/ 	.short	(.L_22 - .L_21)
	.align		4
.L_21:
        /*0040*/ 	.word	index@(_ZN7cutlass13device_kernelIN5flash11enable_sm90INS1_16FlashAttnFwdSm90INS1_25CollectiveMainloopFwdSm90ILi2EN4cute5tupleIJNS5_1CILi1EEES8_S8_EEENS6_IJNS7_ILi192EEENS7_ILi128EEENS7_ILi96EEEEEELi96ENS_10bfloat16_tEfNS_4arch4Sm90ELb1ELb0ELb0ELb0ELb1ELb0ELb0ELb0ELb1ELb1ELb0ELb0EEENS1_21CollectiveEpilogueFwdINS6_IJSA_SC_SB_EEES9_SE_SG_Li384ELb0ELb1ELb0ELb0EEENS1_30DynamicPersistentTileSchedulerILi384ELi128ELb0ELb1ELb1EEEEEEEEEvNT_6ParamsE)
        /*0044*/ 	.word	0x00000000


	//----- nvinfo : EIATTR_REGCOUNT
	.align		4
.L_22:
        /*0048*/ 	.byte	0x04, 0x2f
        /*004a*/ 	.short	(.L_24 - .L_23)
	.align		4
.L_23:
        /*004c*/ 	.word	index@(_ZN7cutlass13device_kernelIN5flash11enable_sm90INS1_16FlashAttnFwdSm90INS1_25CollectiveMainloopFwdSm90ILi2EN4cute5tupleIJNS5_1CILi1EEES8_S8_EEENS6_IJNS7_ILi192EEENS7_ILi128EEENS7_ILi96EEEEEELi96ENS_10bfloat16_tEfNS_4arch4Sm90ELb0ELb1ELb0ELb1ELb1ELb1ELb0ELb0ELb1ELb1ELb0ELb0EEENS1_21CollectiveEpilogueFwdINS6_IJSA_SC_SB_EEES9_SE_SG_Li384ELb1ELb1ELb0ELb0EEENS1_36VarlenDynamicPersistentTileSchedulerILi192ELi128ELi384ELi128ELb0ELb1ELb1ELb1ELb0ELb1EEEEEEEEEvNT_6ParamsE)
        /*0050*/ 	.word	0x00000004


	//----- nvinfo : EIATTR_FRAME_SIZE
	.align		4
.L_24:
        /*0054*/ 	.byte	0x04, 0x11
        /*0056*/ 	.short	(.L_26 - .L_25)
	.align		4
.L_25:
        /*0058*/ 	.word	index@(_ZN7cutlass13device_kernelIN5flash11enable_sm90INS1_16FlashAttnFwdSm90INS1_25CollectiveMainloopFwdSm90ILi2EN4cute5tupleIJNS5_1CILi1EEES8_S8_EEENS6_IJNS7_ILi192EEENS7_ILi128EEENS7_ILi96EEEEEELi96ENS_10bfloat16_tEfNS_4arch4Sm90ELb0ELb1ELb0ELb1ELb1ELb1ELb0ELb0ELb1ELb1ELb0ELb0EEENS1_21CollectiveEpilogueFwdINS6_IJSA_SC_SB_EEES9_SE_SG_Li384ELb1ELb1ELb0ELb0EEENS1_36VarlenDynamicPersistentTileSchedulerILi192ELi128ELi384ELi128ELb0ELb1ELb1ELb1ELb0ELb1EEEEEEEEEvNT_6ParamsE)
        /*005c*/ 	.word	0x00000000


	//----- nvinfo : EIATTR_REGCOUNT
	.align		4
.L_26:
        /*0060*/ 	.byte	0x04, 0x2f
        /*0062*/ 	.short	(.L_28 - .L_27)
	.align		4
.L_27:
        /*0064*/ 	.word	index@(_ZN7cutlass13device_kernelIN5flash11enable_sm90INS1_16FlashAttnFwdSm90INS1_25CollectiveMainloopFwdSm90ILi2EN4cute5tupleIJNS5_1CILi1EEES8_S8_EEENS6_IJNS7_ILi192EEENS7_ILi128EEENS7_ILi96EEEEEELi96ENS_10bfloat16_tEfNS_4arch4Sm90ELb0ELb1ELb0ELb1ELb1ELb0ELb0ELb0ELb1ELb1ELb0ELb0EEENS1_21CollectiveEpilogueFwdINS6_IJSA_SC_SB_EEES9_SE_SG_Li384ELb1ELb1ELb0ELb0EEENS1_36VarlenDynamicPersistentTileSchedulerILi192ELi128ELi384ELi128ELb0ELb1ELb1ELb1ELb0ELb1EEEEEEEEEvNT_6ParamsE)
        /*0068*/ 	.word	0x00000004


	//----- nvinfo : EIATTR_FRAME_SIZE
	.align		4
.L_28:
        /*006c*/ 	.byte	0x04, 0x11
        /*006e*/ 	.short	(.L_30 - .L_29)
	.align		4
.L_29:
        /*0070*/ 	.word	index@(_ZN7cutlass13device_kernelIN5flash11enable_sm90INS1_16FlashAttnFwdSm90INS1_25CollectiveMainloopFwdSm90ILi2EN4cute5tupleIJNS5_1CILi1EEES8_S8_EEENS6_IJNS7_ILi192EEENS7_ILi128EEENS7_ILi96EEEEEELi96ENS_10bfloat16_tEfNS_4arch4Sm90ELb0ELb1ELb0ELb1ELb1ELb0ELb0ELb0ELb1ELb1ELb0ELb0EEENS1_21CollectiveEpilogueFwdINS6_IJSA_SC_SB_EEES9_SE_SG_Li384ELb1ELb1ELb0ELb0EEENS1_36VarlenDynamicPersistentTileSchedulerILi192ELi128ELi384ELi128ELb0ELb1ELb1ELb1ELb0ELb1EEEEEEEEEvNT_6ParamsE)
        /*0074*/ 	.word	0x00000000


	//----- nvinfo : EIATTR_REGCOUNT
	.align		4
.L_30:
        /*0078*/ 	.byte	0x04, 0x2f
        /*007a*/ 	.short	(.L_32 - .L_31)
	.align		4
.L_31:
        /*007c*/ 	.word	index@(_ZN7cutlass13device_kernelIN5flash11enable_sm90INS1_16FlashAttnFwdSm90INS1_25CollectiveMainloopFwdSm90ILi2EN4cute5tupleIJNS5_1CILi1EEES8_S8_EEENS6_IJNS7_ILi192EEENS7_ILi128EEENS7_ILi96EEEEEELi96ENS_10bfloat16_tEfNS_4arch4Sm90ELb0ELb1ELb0ELb0ELb1ELb0ELb0ELb0ELb1ELb1ELb0ELb0EEENS1_21CollectiveEpilogueFwdINS6_IJSA_SC_SB_EEES9_SE_SG_Li384ELb0ELb1ELb0ELb0EEENS1_30DynamicPersistentTileSchedulerILi384ELi128ELb0ELb1ELb1EEEEEEEEEvNT_6ParamsE)
        /*0080*/ 	.word	0x00000004


	//----- nvinfo : EIATTR_FRAME_SIZE
	.align		4
.L_32:
        /*0084*/ 	.byte	0x04, 0x11
        /*0086*/ 	.short	(.L_34 - .L_33)
	.align		4
.L_33:
        /*0088*/ 	.word	index@(_ZN7cutlass13device_kernelIN5flash11enable_sm90INS1_16FlashAttnFwdSm90INS1_25CollectiveMainloopFwdSm90ILi2EN4cute5tupleIJNS5_1CILi1EEES8_S8_EEENS6_IJNS7_ILi192EEENS7_ILi128EEENS7_ILi96EEEEEELi96ENS_10bfloat16_tEfNS_4arch4Sm90ELb0ELb1ELb0ELb0ELb1ELb0ELb0ELb0ELb1ELb1ELb0ELb0EEENS1_21CollectiveEpilogueFwdINS6_IJSA_SC_SB_EEES9_SE_SG_Li384ELb0ELb1ELb0ELb0EEENS1_30DynamicPersistentTileSchedulerILi384ELi128ELb0ELb1ELb1EEEEEEEEEvNT_6ParamsE)
        /*008c*/ 	.word	0x00000000


	//----- nvinfo : EIATTR_REGCOUNT
	.align		4
.L_34:
        /*0090*/ 	.byte	0x04, 0x2f
        /*0092*/ 	.short	(.L_36 - .L_35)
	.align		4
.L_35:
        /*0094*/ 	.word	index@(_ZN7cutlass13device_kernelIN5flash11enable_sm90INS1_16FlashAttnFwdSm90INS1_25CollectiveMainloopFwdSm90ILi2EN4cute5tupleIJNS5_1CILi1EEES8_S8_EEENS6_IJNS7_ILi192EEENS7_ILi128EEENS7_ILi96EEEEEELi96ENS_10bfloat16_tEfNS_4arch4Sm90ELb0ELb0ELb0ELb1ELb1ELb1ELb0ELb0ELb1ELb1ELb0ELb0EEENS1_21CollectiveEpilogueFwdINS6_IJSA_SC_SB_EEES9_SE_SG_Li384ELb1ELb1ELb0ELb0EEENS1_36VarlenDynamicPersistentTileSchedulerILi192ELi128ELi384ELi128ELb0ELb1ELb1ELb0ELb1ELb1EEEEEEEEEvNT_6ParamsE)
        /*0098*/ 	.word	0x00000004


	//----- nvinfo : EIATTR_FRAME_SIZE
	.align		4
.L_36:
        /*009c*/ 	.byte	0x04, 0x11
        /*009e*/ 	.short	(.L_38 - .L_37)
	.align		4
.L_37:
        /*00a0*/ 	.word	index@(_ZN7cutlass13device_kernelIN5flash11enable_sm90INS1_16FlashAttnFwdSm90INS1_25CollectiveMainloopFwdSm90ILi2EN4cute5tupleIJNS5_1CILi1EEES8_S8_EEENS6_IJNS7_ILi192EEENS7_ILi128EEENS7_ILi96EEEEEELi96ENS_10bfloat16_tEfNS_4arch4Sm90ELb0ELb0ELb0ELb1ELb1ELb1ELb0ELb0ELb1ELb1ELb0ELb0EEENS1_21CollectiveEpilogueFwdINS6_IJSA_SC_SB_EEES9_SE_SG_Li384ELb1ELb1ELb0ELb0EEENS1_36VarlenDynamicPersistentTileSchedulerILi192ELi128ELi384ELi128ELb0ELb1ELb1ELb0ELb1ELb1EEEEEEEEEvNT_6ParamsE)
        /*00a4*/ 	.word	0x00000000


	//----- nvinfo : EIATTR_REGCOUNT
	.align		4
.L_38:
        /*00a8*/ 	.byte	0x04, 0x2f
        /*00aa*/ 	.short	(.L_40 - .L_39)
	.align		4
.L_39:
        /*00ac*/ 	.word	index@(_ZN7cutlass13device_kernelIN5flash11enable_sm90INS1_16FlashAttnFwdSm90INS1_25CollectiveMainloopFwdSm90ILi2EN4cute5tupleIJNS5_1CILi1EEES8_S8_EEENS6_IJNS7_ILi192EEENS7_ILi128EEENS7_ILi96EEEEEELi96ENS_10bfloat16_tEfNS_4arch4Sm90ELb0ELb0ELb0ELb1ELb1ELb0ELb0ELb0ELb1ELb1ELb0ELb0EEENS1_21CollectiveEpilogueFwdINS6_IJSA_SC_SB_EEES9_SE_SG_Li384ELb1ELb1ELb0ELb0EEENS1_36VarlenDynamicPersistentTileSchedulerILi192ELi128ELi384ELi128ELb0ELb1ELb1ELb0ELb1ELb1EEEEEEEEEvNT_6ParamsE)
        /*00b0*/ 	.word	0x00000004


	//----- nvinfo : EIATTR_FRAME_SIZE
	.align		4
.L_40:
        /*00b4*/ 	.byte	0x04, 0x11
        /*00b6*/ 	.short	(.L_42 - .L_41)
	.align		4
.L_41:
        /*00b8*/ 	.word	index@(_ZN7cutlass13device_kernelIN5flash11enable_sm90INS1_16FlashAttnFwdSm90INS1_25CollectiveMainloopFwdSm90ILi2EN4cute5tupleIJNS5_1CILi1EEES8_S8_EEENS6_IJNS7_ILi192EEENS7_ILi128EEENS7_ILi96EEEEEELi96ENS_10bfloat16_tEfNS_4arch4Sm90ELb0ELb0ELb0ELb1ELb1ELb0ELb0ELb0ELb1ELb1ELb0ELb0EEENS1_21CollectiveEpilogueFwdINS6_IJSA_SC_SB_EEES9_SE_SG_Li384ELb1ELb1ELb0ELb0EEENS1_36VarlenDynamicPersistentTileSchedulerILi192ELi128ELi384ELi128ELb0ELb1ELb1ELb0ELb1ELb1EEEEEEEEEvNT_6ParamsE)
        /*00bc*/ 	.word	0x00000000


	//----- nvinfo : EIATTR_REGCOUNT
	.align		4
.L_42:
        /*00c0*/ 	.byte	0x04, 0x2f
        /*00c2*/ 	.short	(.L_44 - .L_43)
	.align		4
.L_43:
        /*00c4*/ 	.word	index@(_ZN7cutlass13device_kernelIN5flash11enable_sm90INS1_16FlashAttnFwdSm90INS1_25CollectiveMainloopFwdSm90ILi2EN4cute5tupleIJNS5_1CILi1EEES8_S8_EEENS6_IJNS7_ILi192EEENS7_ILi128EEENS7_ILi96EEEEEELi96ENS_10bfloat16_tEfNS_4arch4Sm90ELb0ELb0ELb0ELb0ELb1ELb0ELb0ELb0ELb1ELb1ELb0ELb0EEENS1_21CollectiveEpilogueFwdINS6_IJSA_SC_SB_EEES9_SE_SG_Li384ELb0ELb1ELb0ELb0EEENS1_29StaticPersistentTileSchedulerILb0EEEEEEEEEvNT_6ParamsE)
        /*00c8*/ 	.word	0x00000004


	//----- nvinfo : EIATTR_FRAME_SIZE
	.align		4
.L_44:
        /*00cc*/ 	.byte	0x04, 0x11
        /*00ce*/ 	.short	(.L_46 - .L_45)
	.align		4
.L_45:
        /*00d0*/ 	.word	index@(_ZN7cutlass13device_kernelIN5flash11enable_sm90INS1_16FlashAttnFwdSm90INS1_25CollectiveMainloopFwdSm90ILi2EN4cute5tupleIJNS5_1CILi1EEES8_S8_EEENS6_IJNS7_ILi192EEENS7_ILi128EEENS7_ILi96EEEEEELi96ENS_10bfloat16_tEfNS_4arch4Sm90ELb0ELb0ELb0ELb0ELb1ELb0ELb0ELb0ELb1ELb1ELb0ELb0EEENS1_21CollectiveEpilogueFwdINS6_IJSA_SC_SB_EEES9_SE_SG_Li384ELb0ELb1ELb0ELb0EEENS1_29StaticPersistentTileSchedulerILb0EEEEEEEEEvNT_6ParamsE)
        /*00d4*/ 	.word	0x00000000


	//----- nvinfo : EIATTR_MIN_STACK_SIZE
	.align		4
.L_46:
        /*00d8*/ 	.byte	0x04, 0x12
        /*00da*/ 	.short	(.L_48 - .L_47)
	.align		4
.L_47:
        /*00dc*/ 	.word	index@(_ZN7cutlass13device_kernelIN5flash11enable_sm90INS1_16FlashAttnFwdSm90INS1_25CollectiveMainloopFwdSm90ILi2EN4cute5tupleIJNS5_1CILi1EEES8_S8_EEENS6_IJNS7_ILi192EEENS7_ILi128EEENS7_ILi96EEEEEELi96ENS_10bfloat16_tEfNS_4arch4Sm90ELb0ELb0ELb0ELb0ELb1ELb0ELb0ELb0ELb1ELb1ELb0ELb0EEENS1_21CollectiveEpilogueFwdINS6_IJSA_SC_SB_EEES9_SE_SG_Li384ELb0ELb1ELb0ELb0EEENS1_29StaticPersistentTileSchedulerILb0EEEEEEEEEvNT_6ParamsE)
        /*00e0*/ 	.word	0x00000000


	//----- nvinfo : EIATTR_MIN_STACK_SIZE
	.align		4
.L_48:
        /*00e4*/ 	.byte	0x04, 0x12
        /*00e6*/ 	.short	(.L_50 - .L_49)
	.align		4
.L_49:
        /*00e8*/ 	.word	index@(_ZN7cutlass13device_kernelIN5flash11enable_sm90INS1_16FlashAttnFwdSm90INS1_25CollectiveMainloopFwdSm90ILi2EN4cute5tupleIJNS5_1CILi1EEES8_S8_EEENS6_IJNS7_ILi192EEENS7_ILi128EEENS7_ILi96EEEEEELi96ENS_10bfloat16_tEfNS_4arch4Sm90ELb0ELb0ELb0ELb1ELb1ELb0ELb0ELb0ELb1ELb1ELb0ELb0EEENS1_21CollectiveEpilogueFwdINS6_IJSA_SC_SB_EEES9_SE_SG_Li384ELb1ELb1ELb0ELb0EEENS1_36VarlenDynamicPersistentTileSchedulerILi192ELi128ELi384ELi128ELb0ELb1ELb1ELb0ELb1ELb1EEEEEEEEEvNT_6ParamsE)
        /*00ec*/ 	.word	0x00000000


	//----- nvinfo : EIATTR_MIN_STACK_SIZE
	.align		4
.L_50:
        /*00f0*/ 	.byte	0x04, 0x12
        /*00f2*/ 	.short	(.L_52 - .L_51)
	.align		4
.L_51:
        /*00f4*/ 	.word	index@(_ZN7cutlass13device_kernelIN5flash11enable_sm90INS1_16FlashAttnFwdSm90INS1_25CollectiveMainloopFwdSm90ILi2EN4cute5tupleIJNS5_1CILi1EEES8_S8_EEENS6_IJNS7_ILi192EEENS7_ILi128EEENS7_ILi96EEEEEELi96ENS_10bfloat16_tEfNS_4arch4Sm90ELb0ELb0ELb0ELb1ELb1ELb1ELb0ELb0ELb1ELb1ELb0ELb0EEENS1_21CollectiveEpilogueFwdINS6_IJSA_SC_SB_EEES9_SE_SG_Li384ELb1ELb1ELb0ELb0EEENS1_36VarlenDynamicPersistentTileSchedulerILi192ELi128ELi384ELi128ELb0ELb1ELb1ELb0ELb1ELb1EEEEEEEEEvNT_6ParamsE)
        /*00f8*/ 	.word	0x00000000


	//----- nvinfo : EIATTR_MIN_STACK_SIZE
	.align		4
.L_52:
        /*00fc*/ 	.byte	0x04, 0x12
        /*00fe*/ 	.short	(.L_54 - .L_53)
	.align		4
.L_53:
        /*0100*/ 	.word	index@(_ZN7cutlass13device_kernelIN5flash11enable_sm90INS1_16FlashAttnFwdSm90INS1_25CollectiveMainloopFwdSm90ILi2EN4cute5tupleIJNS5_1CILi1EEES8_S8_EEENS6_IJNS7_ILi192EEENS7_ILi128EEENS7_ILi96EEEEEELi96ENS_10bfloat16_tEfNS_4arch4Sm90ELb0ELb1ELb0ELb0ELb1ELb0ELb0ELb0ELb1ELb1ELb0ELb0EEENS1_21CollectiveEpilogueFwdINS6_IJSA_SC_SB_EEES9_SE_SG_Li384ELb0ELb1ELb0ELb0EEENS1_30DynamicPersistentTileSchedulerILi384ELi128ELb0ELb1ELb1EEEEEEEEEvNT_6ParamsE)
        /*0104*/ 	.word	0x00000000


	//----- nvinfo : EIATTR_MIN_STACK_SIZE
	.align		4
.L_54:
        /*0108*/ 	.byte	0x04, 0x12
        /*010a*/ 	.short	(.L_56 - .L_55)
	.align		4
.L_55:
        /*010c*/ 	.word	index@(_ZN7cutlass13device_kernelIN5flash11enable_sm90INS1_16FlashAttnFwdSm90INS1_25CollectiveMainloopFwdSm90ILi2EN4cute5tupleIJNS5_1CILi1EEES8_S8_EEENS6_IJNS7_ILi192EEENS7_ILi128EEENS7_ILi96EEEEEELi96ENS_10bfloat16_tEfNS_4arch4Sm90ELb0ELb1ELb0ELb1ELb1ELb0ELb0ELb0ELb1ELb1ELb0ELb0EEENS1_21CollectiveEpilogueFwdINS6_IJSA_SC_SB_EEES9_SE_SG_Li384ELb1ELb1ELb0ELb0EEENS1_36VarlenDynamicPersistentTileSchedulerILi192ELi128ELi384ELi128ELb0ELb1ELb1ELb1ELb0ELb1EEEEEEEEEvNT_6ParamsE)
        /*0110*/ 	.word	0x00000000


	//----- nvinfo : EIATTR_MIN_STACK_SIZE
	.align		4
.L_56:
        /*0114*/ 	.byte	0x04, 0x12
        /*0116*/ 	.short	(.L_58 - .L_57)
	.align		4
.L_57:
        /*0118*/ 	.word	index@(_ZN7cutlass13device_kernelIN5flash11enable_sm90INS1_16FlashAttnFwdSm90INS1_25CollectiveMainloopFwdSm90ILi2EN4cute5tupleIJNS5_1CILi1EEES8_S8_EEENS6_IJNS7_ILi192EEENS7_ILi128EEENS7_ILi96EEEEEELi96ENS_10bfloat16_tEfNS_4arch4Sm90ELb0ELb1ELb0ELb1ELb1ELb1ELb0ELb0ELb1ELb1ELb0ELb0EEENS1_21CollectiveEpilogueFwdINS6_IJSA_SC_SB_EEES9_SE_SG_Li384ELb1ELb1ELb0ELb0EEENS1_36VarlenDynamicPersistentTileSchedulerILi192ELi128ELi384ELi128ELb0ELb1ELb1ELb1ELb0ELb1EEEEEEEEEvNT_6ParamsE)
        /*011c*/ 	.word	0x00000000


	//----- nvinfo : EIATTR_MIN_STACK_SIZE
	.align		4
.L_58:
        /*0120*/ 	.byte	0x04, 0x12
        /*0122*/ 	.short	(.L_60 - .L_59)
	.align		4
.L_59:
        /*0124*/ 	.word	index@(_ZN7cutlass13device_kernelIN5flash11enable_sm90INS1_16FlashAttnFwdSm90INS1_25CollectiveMainloopFwdSm90ILi2EN4cute5tupleIJNS5_1CILi1EEES8_S8_EEENS6_IJNS7_ILi192EEENS7_ILi128EEENS7_ILi96EEEEEELi96ENS_10bfloat16_tEfNS_4arch4Sm90ELb1ELb0ELb0ELb0ELb1ELb0ELb0ELb0ELb1ELb1ELb0ELb0EEENS1_21CollectiveEpilogueFwdINS6_IJSA_SC_SB_EEES9_SE_SG_Li384ELb0ELb1ELb0ELb0EEENS1_30DynamicPersistentTileSchedulerILi384ELi128ELb0ELb1ELb1EEEEEEEEEvNT_6ParamsE)
        /*0128*/ 	.word	0x00000000


	//----- nvinfo : EIATTR_MIN_STACK_SIZE
	.align		4
.L_60:
        /*012c*/ 	.byte	0x04, 0x12
        /*012e*/ 	.short	(.L_62 - .L_61)
	.align		4
.L_61:
        /*0130*/ 	.word	index@(_ZN7cutlass13device_kernelIN5flash11enable_sm90INS1_16FlashAttnFwdSm90INS1_25CollectiveMainloopFwdSm90ILi2EN4cute5tupleIJNS5_1CILi1EEES8_S8_EEENS6_IJNS7_ILi192EEENS7_ILi128EEENS7_ILi96EEEEEELi96ENS_10bfloat16_tEfNS_4arch4Sm90ELb1ELb0ELb0ELb1ELb1ELb0ELb0ELb0ELb1ELb1ELb0ELb0EEENS1_21CollectiveEpilogueFwdINS6_IJSA_SC_SB_EEES9_SE_SG_Li384ELb1ELb1ELb0ELb0EEENS1_36VarlenDynamicPersistentTileSchedulerILi192ELi128ELi384ELi128ELb0ELb1ELb1ELb1ELb1ELb1EEEEEEEEEvNT_6ParamsE)
        /*0134*/ 	.word	0x00000000


	//----- nvinfo : EIATTR_MIN_STACK_SIZE
	.align		4
.L_62:
        /*0138*/ 	.byte	0x04, 0x12
        /*013a*/ 	.short	(.L_64 - .L_63)
	.align		4
.L_63:
        /*013c*/ 	.word	index@(_ZN7cutlass13device_kernelIN5flash11enable_sm90INS1_16FlashAttnFwdSm90INS1_25CollectiveMainloopFwdSm90ILi2EN4cute5tupleIJNS5_1CILi1EEES8_S8_EEENS6_IJNS7_ILi192EEENS7_ILi128EEENS7_ILi96EEEEEELi96ENS_10bfloat16_tEfNS_4arch4Sm90ELb1ELb0ELb0ELb1ELb1ELb1ELb0ELb0ELb1ELb1ELb0ELb0EEENS1_21CollectiveEpilogueFwdINS6_IJSA_SC_SB_EEES9_SE_SG_Li384ELb1ELb1ELb0ELb0EEENS1_36VarlenDynamicPersistentTileSchedulerILi192ELi128ELi384ELi128ELb0ELb1ELb1ELb1ELb1ELb1EEEEEEEEEvNT_6ParamsE)
        /*0140*/ 	.word	0x00000000
.L_64:


//--------------------- .nv.compat                --------------------------
	.section	.nv.compat,"",@"SHT_CUDA_COMPAT_INFO"
	.align	4
        /*0000*/ 	.byte	0x02, 0x09, 0x01, 0x00, 0x02, 0x02, 0x01, 0x00, 0x02, 0x05, 0x05, 0x00, 0x03, 0x07, 0x01, 0x01
        /*0010*/ 	.byte	0x02, 0x03, 0x00, 0x00, 0x02, 0x06, 0x01, 0x00, 0x04, 0x0b, 0x08, 0x00, 0x00, 0x00, 0x00, 0x00
        /*0020*/ 	.byte	0x00, 0x00, 0x00, 0x00


//--------------------- .nv.info._ZN7cutlass13device_kernelIN5flash11enable_sm90INS1_16FlashAttnFwdSm90INS1_25CollectiveMainloopFwdSm90ILi2EN4cute5tupleIJNS5_1CILi1EEES8_S8_EEENS6_IJNS7_ILi192EEENS7_ILi128EEENS7_ILi96EEEEEELi96ENS_10bfloat16_tEfNS_4arch4Sm90ELb0ELb0ELb0ELb0ELb1ELb0ELb0ELb0ELb1ELb1ELb0ELb0EEENS1_21CollectiveEpilogueFwdINS6_IJSA_SC_SB_EEES9_SE_SG_Li384ELb0ELb1ELb0ELb0EEENS1_29StaticPersistentTileSchedulerILb0EEEEEEEEEvNT_6ParamsE --------------------------
	.section	.nv.info._ZN7cutlass13device_kernelIN5flash11enable_sm90INS1_16FlashAttnFwdSm90INS1_25CollectiveMainloopFwdSm90ILi2EN4cute5tupleIJNS5_1CILi1EEES8_S8_EEENS6_IJNS7_ILi192EEENS7_ILi128EEENS7_ILi96EEEEEELi96ENS_10bfloat16_tEfNS_4arch4Sm90ELb0ELb0ELb0ELb0ELb1ELb0ELb0ELb0ELb1ELb1ELb0ELb0EEENS1_21CollectiveEpilogueFwdINS6_IJSA_SC_SB_EEES9_SE_SG_Li384ELb0ELb1ELb0ELb0EEENS1_29StaticPersistentTileSchedulerILb0EEEEEEEEEvNT_6ParamsE,"",@"SHT_CUDA_INFO"
	.sectionflags	@""
	.align	4


	//----- nvinfo : EIATTR_CUDA_API_VERSION
	.align		4
        /*0000*/ 	.byte	0x04, 0x37
        /*0002*/ 	.short	(.L_66 - .L_65)
.L_65:
        /*0004*/ 	.word	0x00000082


	//----- nvinfo : EIATTR_KPARAM_INFO
	.align		4
.L_66:
        /*0008*/ 	.byte	0x04, 0x17
        /*000a*/ 	.short	(.L_68 - .L_67)
.L_67:
        /*000c*/ 	.word	0x00000000
        /*0010*/ 	.short	0x0000
        /*0012*/ 	.short	0x0000
        /*0014*/ 	.byte	0x00, 0xf0, 0x01, 0x28


	//----- nvinfo : EIATTR_SPARSE_MMA_MASK
	.align		4
.L_68:
        /*0018*/ 	.byte	0x03, 0x50
        /*001a*/ 	.short	0x0000


	//----- nvinfo : EIATTR_MAXREG_COUNT
	.align		4
        /*001c*/ 	.byte	0x03, 0x1b
        /*001e*/ 	.short	0x0080


	//----- nvinfo : EIATTR_MERCURY_ISA_VERSION
	.align		4
        /*0020*/ 	.byte	0x03, 0x5f
        /*0022*/ 	.short	0x0101


	//----- nvinfo : EIATTR_VRC_CTA_INIT_COUNT
	.align		4
        /*0024*/ 	.byte	0x02, 0x4a
	.zero		1
	.zero		1


	//----- nvinfo : EIATTR_EXIT_INSTR_OFFSETS
	.align		4
        /*0028*/ 	.byte	0x04, 0x1c
        /*002a*/ 	.short	(.L_70 - .L_69)


	//   ....[0]....
.L_69:
        /*002c*/ 	.word	0x00000010


	//----- nvinfo : EIATTR_MAX_THREADS
	.align		4
.L_70:
        /*0030*/ 	.byte	0x04, 0x05
        /*0032*/ 	.short	(.L_72 - .L_71)
.L_71:
        /*0034*/ 	.word	0x00000200
        /*0038*/ 	.word	0x00000001
        /*003c*/ 	.word	0x00000001


	//----- nvinfo : EIATTR_CBANK_PARAM_SIZE
	.align		4
.L_72:
        /*0040*/ 	.byte	0x03, 0x19
        /*0042*/ 	.short	0x0a00


	//----- nvinfo : EIATTR_PARAM_CBANK
	.align		4
        /*0044*/ 	.byte	0x04, 0x0a
        /*0046*/ 	.short	(.L_74 - .L_73)
	.align		4
.L_73:
        /*0048*/ 	.word	index@(.nv.constant0._ZN7cutlass13device_kernelIN5flash11enable_sm90INS1_16FlashAttnFwdSm90INS1_25CollectiveMainloopFwdSm90ILi2EN4cute5tupleIJNS5_1CILi1EEES8_S8_EEENS6_IJNS7_ILi192EEENS7_ILi128EEENS7_ILi96EEEEEELi96ENS_10bfloat16_tEfNS_4arch4Sm90ELb0ELb0ELb0ELb0ELb1ELb0ELb0ELb0ELb1ELb1ELb0ELb0EEENS1_21CollectiveEpilogueFwdINS6_IJSA_SC_SB_EEES9_SE_SG_Li384ELb0ELb1ELb0ELb0EEENS1_29StaticPersistentTileSchedulerILb0EEEEEEEEEvNT_6ParamsE)
        /*004c*/ 	.short	0x0380
        /*004e*/ 	.short	0x0a00


	//----- nvinfo : EIATTR_SW_WAR
	.align		4
.L_74:
        /*0050*/ 	.byte	0x04, 0x36
        /*0052*/ 	.short	(.L_76 - .L_75)
.L_75:
        /*0054*/ 	.word	0x00000008
.L_76:


//--------------------- .nv.info._ZN7cutlass13device_kernelIN5flash11enable_sm90INS1_16FlashAttnFwdSm90INS1_25CollectiveMainloopFwdSm90ILi2EN4cute5tupleIJNS5_1CILi1EEES8_S8_EEENS6_IJNS7_ILi192EEENS7_ILi128EEENS7_ILi96EEEEEELi96ENS_10bfloat16_tEfNS_4arch4Sm90ELb0ELb0ELb0ELb1ELb1ELb0ELb0ELb0ELb1ELb1ELb0ELb0EEENS1_21CollectiveEpilogueFwdINS6_IJSA_SC_SB_EEES9_SE_SG_Li384ELb1ELb1ELb0ELb0EEENS1_36VarlenDynamicPersistentTileSchedulerILi192ELi128ELi384ELi128ELb0ELb1ELb1ELb0ELb1ELb1EEEEEEEEEvNT_6ParamsE --------------------------
	.section	.nv.info._ZN7cutlass13device_kernelIN5flash11enable_sm90INS1_16FlashAttnFwdSm90INS1_25CollectiveMainloopFwdSm90ILi2EN4cute5tupleIJNS5_1CILi1EEES8_S8_EEENS6_IJNS7_ILi192EEENS7_ILi128EEENS7_ILi96EEEEEELi96ENS_10bfloat16_tEfNS_4arch4Sm90ELb0ELb0ELb0ELb1ELb1ELb0ELb0ELb0ELb1ELb1ELb0ELb0EEENS1_21CollectiveEpilogueFwdINS6_IJSA_SC_SB_EEES9_SE_SG_Li384ELb1ELb1ELb0ELb0EEENS1_36VarlenDynamicPersistentTileSchedulerILi192ELi128ELi384ELi128ELb0ELb1ELb1ELb0ELb1ELb1EEEEEEEEEvNT_6ParamsE,"",@"SHT_CUDA_INFO"
	.sectionflags	@""
	.align	4


	//----- nvinfo : EIATTR_CUDA_API_VERSION
	.align		4
        /*0000*/ 	.byte	0x04, 0x37
        /*0002*/ 	.short	(.L_78 - .L_77)
.L_77:
        /*0004*/ 	.word	0x00000082


	//----- nvinfo : EIATTR_KPARAM_INFO
	.align		4
.L_78:
        /*0008*/ 	.byte	0x04, 0x17
        /*000a*/ 	.short	(.L_80 - .L_79)
.L_79:
        /*000c*/ 	.word	0x00000000
        /*0010*/ 	.short	0x0000
        /*0012*/ 	.short	0x0000
        /*0014*/ 	.byte	0x00, 0xf0, 0x01, 0x2a


	//----- nvinfo : EIATTR_SPARSE_MMA_MASK
	.align		4
.L_80:
        /*0018*/ 	.byte	0x03, 0x50
        /*001a*/ 	.short	0x0000


	//----- nvinfo : EIATTR_MAXREG_COUNT
	.align		4
        /*001c*/ 	.byte	0x03, 0x1b
        /*001e*/ 	.short	0x0080


	//----- nvinfo : EIATTR_MERCURY_ISA_VERSION
	.align		4
        /*0020*/ 	.byte	0x03, 0x5f
        /*0022*/ 	.short	0x0101


	//----- nvinfo : EIATTR_VRC_CTA_INIT_COUNT
	.align		4
        /*0024*/ 	.byte	0x02, 0x4a
	.zero		1
	.zero		1


	//----- nvinfo : EIATTR_EXIT_INSTR_OFFSETS
	.align		4
        /*0028*/ 	.byte	0x04, 0x1c
        /*002a*/ 	.short	(.L_82 - .L_81)


	//   ....[0]....
.L_81:
        /*002c*/ 	.word	0x00000010


	//----- nvinfo : EIATTR_MAX_THREADS
	.align		4
.L_82:
        /*0030*/ 	.byte	0x04, 0x05
        /*0032*/ 	.short	(.L_84 - .L_83)
.L_83:
        /*0034*/ 	.word	0x00000200
        /*0038*/ 	.word	0x00000001
        /*003c*/ 	.word	0x00000001


	//----- nvinfo : EIATTR_CBANK_PARAM_SIZE
	.align		4
.L_84:
        /*0040*/ 	.byte	0x03, 0x19
        /*0042*/ 	.short	0x0a80


	//----- nvinfo : EIATTR_PARAM_CBANK
	.align		4
        /*0044*/ 	.byte	0x04, 0x0a
        /*0046*/ 	.short	(.L_86 - .L_85)
	.align		4
.L_85:
        /*0048*/ 	.word	index@(.nv.constant0._ZN7cutlass13device_kernelIN5flash11enable_sm90INS1_16FlashAttnFwdSm90INS1_25CollectiveMainloopFwdSm90ILi2EN4cute5tupleIJNS5_1CILi1EEES8_S8_EEENS6_IJNS7_ILi192EEENS7_ILi128EEENS7_ILi96EEEEEELi96ENS_10bfloat16_tEfNS_4arch4Sm90ELb0ELb0ELb0ELb1ELb1ELb0ELb0ELb0ELb1ELb1ELb0ELb0EEENS1_21CollectiveEpilogueFwdINS6_IJSA_SC_SB_EEES9_SE_SG_Li384ELb1ELb1ELb0ELb0EEENS1_36VarlenDynamicPersistentTileSchedulerILi192ELi128ELi384ELi128ELb0ELb1ELb1ELb0ELb1ELb1EEEEEEEEEvNT_6ParamsE)
        /*004c*/ 	.short	0x0380
        /*004e*/ 	.short	0x0a80


	//----- nvinfo : EIATTR_SW_WAR
	.align		4
.L_86:
        /*0050*/ 	.byte	0x04, 0x36
        /*0052*/ 	.short	(.L_88 - .L_87)
.L_87:
        /*0054*/ 	.word	0x00000008
.L_88:


//--------------------- .nv.info._ZN7cutlass13device_kernelIN5flash11enable_sm90INS1_16FlashAttnFwdSm90INS1_25CollectiveMainloopFwdSm90ILi2EN4cute5tupleIJNS5_1CILi1EEES8_S8_EEENS6_IJNS7_ILi192EEENS7_ILi128EEENS7_ILi96EEEEEELi96ENS_10bfloat16_tEfNS_4arch4Sm90ELb0ELb0ELb0ELb1ELb1ELb1ELb0ELb0ELb1ELb1ELb0ELb0EEENS1_21CollectiveEpilogueFwdINS6_IJSA_SC_SB_EEES9_SE_SG_Li384ELb1ELb1ELb0ELb0EEENS1_36VarlenDynamicPersistentTileSchedulerILi192ELi128ELi384ELi128ELb0ELb1ELb1ELb0ELb1ELb1EEEEEEEEEvNT_6ParamsE --------------------------
	.section	.nv.info._ZN7cutlass13device_kernelIN5flash11enable_sm90INS1_16FlashAttnFwdSm90INS1_25CollectiveMainloopFwdSm90ILi2EN4cute5tupleIJNS5_1CILi1EEES8_S8_EEENS6_IJNS7_ILi192EEENS7_ILi128EEENS7_ILi96EEEEEELi96ENS_10bfloat16_tEfNS_4arch4Sm90ELb0ELb0ELb0ELb1ELb1ELb1ELb0ELb0ELb1ELb1ELb0ELb0EEENS1_21CollectiveEpilogueFwdINS6_IJSA_SC_SB_EEES9_SE_SG_Li384ELb1ELb1ELb0ELb0EEENS1_36VarlenDynamicPersistentTileSchedulerILi192ELi128ELi384ELi128ELb0ELb1ELb1ELb0ELb1ELb1EEEEEEEEEvNT_6ParamsE,"",@"SHT_CUDA_INFO"
	.sectionflags	@""
	.align	4


	//----- nvinfo : EIATTR_CUDA_API_VERSION
	.align		4
        /*0000*/ 	.byte	0x04, 0x37
        /*0002*/ 	.short	(.L_90 - .L_89)
.L_89:
        /*0004*/ 	.word	0x00000082


	//----- nvinfo : EIATTR_KPARAM_INFO
	.align		4
.L_90:
        /*0008*/ 	.byte	0x04, 0x17
        /*000a*/ 	.short	(.L_92 - .L_91)
.L_91:
        /*000c*/ 	.word	0x00000000
        /*0010*/ 	.short	0x0000
        /*0012*/ 	.short	0x0000
        /*0014*/ 	.byte	0x00, 0xf0, 0x01, 0x2a


	//----- nvinfo : EIATTR_SPARSE_MMA_MASK
	.align		4
.L_92:
        /*0018*/ 	.byte	0x03, 0x50
        /*001a*/ 	.short	0x0000


	//----- nvinfo : EIATTR_MAXREG_COUNT
	.align		4
        /*001c*/ 	.byte	0x03, 0x1b
        /*001e*/ 	.short	0x0080


	//----- nvinfo : EIATTR_MERCURY_ISA_VERSION
	.align		4
        /*0020*/ 	.byte	0x03, 0x5f
        /*0022*/ 	.short	0x0101


	//----- nvinfo : EIATTR_VRC_CTA_INIT_COUNT
	.align		4
        /*0024*/ 	.byte	0x02, 0x4a
	.zero		1
	.zero		1


	//----- nvinfo : EIATTR_EXIT_INSTR_OFFSETS
	.align		4
        /*0028*/ 	.byte	0x04, 0x1c
        /*002a*/ 	.short	(.L_94 - .L_93)


	//   ....[0]....
.L_93:
        /*002c*/ 	.word	0x00000010


	//----- nvinfo : EIATTR_MAX_THREADS
	.align		4
.L_94:
        /*0030*/ 	.byte	0x04, 0x05
        /*0032*/ 	.short	(.L_96 - .L_95)
.L_95:
        /*0034*/ 	.word	0x00000200
        /*0038*/ 	.word	0x00000001
        /*003c*/ 	.word	0x00000001


	//----- nvinfo : EIATTR_CBANK_PARAM_SIZE
	.align		4
.L_96:
        /*0040*/ 	.byte	0x03, 0x19
        /*0042*/ 	.short	0x0a80


	//----- nvinfo : EIATTR_PARAM_CBANK
	.align		4
        /*0044*/ 	.byte	0x04, 0x0a
        /*0046*/ 	.short	(.L_98 - .L_97)
	.align		4
.L_97:
        /*0048*/ 	.word	index@(.nv.constant0._ZN7cutlass13device_kernelIN5flash11enable_sm90INS1_16FlashAttnFwdSm90INS1_25CollectiveMainloopFwdSm90ILi2EN4cute5tupleIJNS5_1CILi1EEES8_S8_EEENS6_IJNS7_ILi192EEENS7_ILi128EEENS7_ILi96EEEEEELi96ENS_10bfloat16_tEfNS_4arch4Sm90ELb0ELb0ELb0ELb1ELb1ELb1ELb0ELb0ELb1ELb1ELb0ELb0EEENS1_21CollectiveEpilogueFwdINS6_IJSA_SC_SB_EEES9_SE_SG_Li384ELb1ELb1ELb0ELb0EEENS1_36VarlenDynamicPersistentTileSchedulerILi192ELi128ELi384ELi128ELb0ELb1ELb1ELb0ELb1ELb1EEEEEEEEEvNT_6ParamsE)
        /*004c*/ 	.short	0x0380
        /*004e*/ 	.short	0x0a80


	//----- nvinfo : EIATTR_SW_WAR
	.align		4
.L_98:
        /*0050*/ 	.byte	0x04, 0x36
        /*0052*/ 	.short	(.L_100 - .L_99)
.L_99:
        /*0054*/ 	.word	0x00000008
.L_100:


//--------------------- .nv.info._ZN7cutlass13device_kernelIN5flash11enable_sm90INS1_16FlashAttnFwdSm90INS1_25CollectiveMainloopFwdSm90ILi2EN4cute5tupleIJNS5_1CILi1EEES8_S8_EEENS6_IJNS7_ILi192EEENS7_ILi128EEENS7_ILi96EEEEEELi96ENS_10bfloat16_tEfNS_4arch4Sm90ELb0ELb1ELb0ELb0ELb1ELb0ELb0ELb0ELb1ELb1ELb0ELb0EEENS1_21CollectiveEpilogueFwdINS6_IJSA_SC_SB_EEES9_SE_SG_Li384ELb0ELb1ELb0ELb0EEENS1_30DynamicPersistentTileSchedulerILi384ELi128ELb0ELb1ELb1EEEEEEEEEvNT_6ParamsE --------------------------
	.section	.nv.info._ZN7cutlass13device_kernelIN5flash11enable_sm90INS1_16FlashAttnFwdSm90INS1_25CollectiveMainloopFwdSm90ILi2EN4cute5tupleIJNS5_1CILi1EEES8_S8_EEENS6_IJNS7_ILi192EEENS7_ILi128EEENS7_ILi96EEEEEELi96ENS_10bfloat16_tEfNS_4arch4Sm90ELb0ELb1ELb0ELb0ELb1ELb0ELb0ELb0ELb1ELb1ELb0ELb0EEENS1_21CollectiveEpilogueFwdINS6_IJSA_SC_SB_EEES9_SE_SG_Li384ELb0ELb1ELb0ELb0EEENS1_30DynamicPersistentTileSchedulerILi384ELi128ELb0ELb1ELb1EEEEEEEEEvNT_6ParamsE,"",@"SHT_CUDA_INFO"
	.sectionflags	@""
	.align	4


	//----- nvinfo : EIATTR_CUDA_API_VERSION
	.align		4
        /*0000*/ 	.byte	0x04, 0x37
        /*0002*/ 	.short	(.L_102 - .L_101)
.L_101:
        /*0004*/ 	.word	0x00000082


	//----- nvinfo : EIATTR_KPARAM_INFO
	.align		4
.L_102:
        /*0008*/ 	.byte	0x04, 0x17
        /*000a*/ 	.short	(.L_104 - .L_103)
.L_103:
        /*000c*/ 	.word	0x00000000
        /*0010*/ 	.short	0x0000
        /*0012*/ 	.short	0x0000
        /*0014*/ 	.byte	0x00, 0xf0, 0x01, 0x2a


	//----- nvinfo : EIATTR_SPARSE_MMA_MASK
	.align		4
.L_104:
        /*0018*/ 	.byte	0x03, 0x50
        /*001a*/ 	.short	0x0000


	//----- nvinfo : EIATTR_MAXREG_COUNT
	.align		4
        /*001c*/ 	.byte	0x03, 0x1b
        /*001e*/ 	.short	0x0080


	//----- nvinfo : EIATTR_MERCURY_ISA_VERSION
	.align		4
        /*0020*/ 	.byte	0x03, 0x5f
        /*0022*/ 	.short	0x0101


	//----- nvinfo : EIATTR_VRC_CTA_INIT_COUNT
	.align		4
        /*0024*/ 	.byte	0x02, 0x4a
	.zero		1
	.zero		1


	//----- nvinfo : EIATTR_EXIT_INSTR_OFFSETS
	.align		4
        /*0028*/ 	.byte	0x04, 0x1c
        /*002a*/ 	.short	(.L_106 - .L_105)


	//   ....[0]....
.L_105:
        /*002c*/ 	.word	0x00000010


	//----- nvinfo : EIATTR_MAX_THREADS
	.align		4
.L_106:
        /*0030*/ 	.byte	0x04, 0x05
        /*0032*/ 	.short	(.L_108 - .L_107)
.L_107:
        /*0034*/ 	.word	0x00000200
        /*0038*/ 	.word	0x00000001
        /*003c*/ 	.word	0x00000001


	//----- nvinfo : EIATTR_CBANK_PARAM_SIZE
	.align		4
.L_108:
        /*0040*/ 	.byte	0x03, 0x19
        /*0042*/ 	.short	0x0a80


	//----- nvinfo : EIATTR_PARAM_CBANK
	.align		4
        /*0044*/ 	.byte	0x04, 0x0a
        /*0046*/ 	.short	(.L_110 - .L_109)
	.align		4
.L_109:
        /*0048*/ 	.word	index@(.nv.constant0._ZN7cutlass13device_kernelIN5flash11enable_sm90INS1_16FlashAttnFwdSm90INS1_25CollectiveMainloopFwdSm90ILi2EN4cute5tupleIJNS5_1CILi1EEES8_S8_EEENS6_IJNS7_ILi192EEENS7_ILi128EEENS7_ILi96EEEEEELi96ENS_10bfloat16_tEfNS_4arch4Sm90ELb0ELb1ELb0ELb0ELb1ELb0ELb0ELb0ELb1ELb1ELb0ELb0EEENS1_21CollectiveEpilogueFwdINS6_IJSA_SC_SB_EEES9_SE_SG_Li384ELb0ELb1ELb0ELb0EEENS1_30DynamicPersistentTileSchedulerILi384ELi128ELb0ELb1ELb1EEEEEEEEEvNT_6ParamsE)
        /*004c*/ 	.short	0x0380
        /*004e*/ 	.short	0x0a80


	//----- nvinfo : EIATTR_SW_WAR
	.align		4
.L_110:
        /*0050*/ 	.byte	0x04, 0x36
        /*0052*/ 	.short	(.L_112 - .L_111)
.L_111:
        /*0054*/ 	.word	0x00000008
.L_112:


//--------------------- .nv.info._ZN7cutlass13device_kernelIN5flash11enable_sm90INS1_16FlashAttnFwdSm90INS1_25CollectiveMainloopFwdSm90ILi2EN4cute5tupleIJNS5_1CILi1EEES8_S8_EEENS6_IJNS7_ILi192EEENS7_ILi128EEENS7_ILi96EEEEEELi96ENS_10bfloat16_tEfNS_4arch4Sm90ELb0ELb1ELb0ELb1ELb1ELb0ELb0ELb0ELb1ELb1ELb0ELb0EEENS1_21CollectiveEpilogueFwdINS6_IJSA_SC_SB_EEES9_SE_SG_Li384ELb1ELb1ELb0ELb0EEENS1_36VarlenDynamicPersistentTileSchedulerILi192ELi128ELi384ELi128ELb0ELb1ELb1ELb1ELb0ELb1EEEEEEEEEvNT_6ParamsE --------------------------
	.section	.nv.info._ZN7cutlass13device_kernelIN5flash11enable_sm90INS1_16FlashAttnFwdSm90INS1_25CollectiveMainloopFwdSm90ILi2EN4cute5tupleIJNS5_1CILi1EEES8_S8_EEENS6_IJNS7_ILi192EEENS7_ILi128EEENS7_ILi96EEEEEELi96ENS_10bfloat16_tEfNS_4arch4Sm90ELb0ELb1ELb0ELb1ELb1ELb0ELb0ELb0ELb1ELb1ELb0ELb0EEENS1_21CollectiveEpilogueFwdINS6_IJSA_SC_SB_EEES9_SE_SG_Li384ELb1ELb1ELb0ELb0EEENS1_36VarlenDynamicPersistentTileSchedulerILi192ELi128ELi384ELi128ELb0ELb1ELb1ELb1ELb0ELb1EEEEEEEEEvNT_6ParamsE,"",@"SHT_CUDA_INFO"
	.sectionflags	@""
	.align	4


	//----- nvinfo : EIATTR_CUDA_API_VERSION
	.align		4
        /*0000*/ 	.byte	0x04, 0x37
        /*0002*/ 	.short	(.L_114 - .L_113)
.L_113:
        /*0004*/ 	.word	0x00000082


	//----- nvinfo : EIATTR_KPARAM_INFO
	.align		4
.L_114:
        /*0008*/ 	.byte	0x04, 0x17
        /*000a*/ 	.short	(.L_116 - .L_115)
.L_115:
        /*000c*/ 	.word	0x00000000
        /*0010*/ 	.short	0x0000
        /*0012*/ 	.short	0x0000
        /*0014*/ 	.byte	0x00, 0xf0, 0x01, 0x2a


	//----- nvinfo : EIATTR_SPARSE_MMA_MASK
	.align		4
.L_116:
        /*0018*/ 	.byte	0x03, 0x50
        /*001a*/ 	.short	0x0000


	//----- nvinfo : EIATTR_MAXREG_COUNT
	.align		4
        /*001c*/ 	.byte	0x03, 0x1b
        /*001e*/ 	.short	0x0080


	//----- nvinfo : EIATTR_MERCURY_ISA_VERSION
	.align		4
        /*0020*/ 	.byte	0x03, 0x5f
        /*0022*/ 	.short	0x0101


	//----- nvinfo : EIATTR_VRC_CTA_INIT_COUNT
	.align		4
        /*0024*/ 	.byte	0x02, 0x4a
	.zero		1
	.zero		1


	//----- nvinfo : EIATTR_EXIT_INSTR_OFFSETS
	.align		4
        /*0028*/ 	.byte	0x04, 0x1c
        /*002a*/ 	.short	(.L_118 - .L_117)


	//   ....[0]....
.L_117:
        /*002c*/ 	.word	0x00000010


	//----- nvinfo : EIATTR_MAX_THREADS
	.align		4
.L_118:
        /*0030*/ 	.byte	0x04, 0x05
        /*0032*/ 	.short	(.L_120 - .L_119)
.L_119:
        /*0034*/ 	.word	0x00000200
        /*0038*/ 	.word	0x00000001
        /*003c*/ 	.word	0x00000001


	//----- nvinfo : EIATTR_CBANK_PARAM_SIZE
	.align		4
.L_120:
        /*0040*/ 	.byte	0x03, 0x19
        /*0042*/ 	.short	0x0a80


	//----- nvinfo : EIATTR_PARAM_CBANK
	.align		4
        /*0044*/ 	.byte	0x04, 0x0a
        /*0046*/ 	.short	(.L_122 - .L_121)
	.align		4
.L_121:
        /*0048*/ 	.word	index@(.nv.constant0._ZN7cutlass13device_kernelIN5flash11enable_sm90INS1_16FlashAttnFwdSm90INS1_25CollectiveMainloopFwdSm90ILi2EN4cute5tupleIJNS5_1CILi1EEES8_S8_EEENS6_IJNS7_ILi192EEENS7_ILi128EEENS7_ILi96EEEEEELi96ENS_10bfloat16_tEfNS_4arch4Sm90ELb0ELb1ELb0ELb1ELb1ELb0ELb0ELb0ELb1ELb1ELb0ELb0EEENS1_21CollectiveEpilogueFwdINS6_IJSA_SC_SB_EEES9_SE_SG_Li384ELb1ELb1ELb0ELb0EEENS1_36VarlenDynamicPersistentTileSchedulerILi192ELi128ELi384ELi128ELb0ELb1ELb1ELb1ELb0ELb1EEEEEEEEEvNT_6ParamsE)
        /*004c*/ 	.short	0x0380
        /*004e*/ 	.short	0x0a80


	//----- nvinfo : EIATTR_SW_WAR
	.align		4
.L_122:
        /*0050*/ 	.byte	0x04, 0x36
        /*0052*/ 	.short	(.L_124 - .L_123)
.L_123:
        /*0054*/ 	.word	0x00000008
.L_124:


//--------------------- .nv.info._ZN7cutlass13device_kernelIN5flash11enable_sm90INS1_16FlashAttnFwdSm90INS1_25CollectiveMainloopFwdSm90ILi2EN4cute5tupleIJNS5_1CILi1EEES8_S8_EEENS6_IJNS7_ILi192EEENS7_ILi128EEENS7_ILi96EEEEEELi96ENS_10bfloat16_tEfNS_4arch4Sm90ELb0ELb1ELb0ELb1ELb1ELb1ELb0ELb0ELb1ELb1ELb0ELb0EEENS1_21CollectiveEpilogueFwdINS6_IJSA_SC_SB_EEES9_SE_SG_Li384ELb1ELb1ELb0ELb0EEENS1_36VarlenDynamicPersistentTileSchedulerILi192ELi128ELi384ELi128ELb0ELb1ELb1ELb1ELb0ELb1EEEEEEEEEvNT_6ParamsE --------------------------
	.section	.nv.info._ZN7cutlass13device_kernelIN5flash11enable_sm90INS1_16FlashAttnFwdSm90INS1_25CollectiveMainloopFwdSm90ILi2EN4cute5tupleIJNS5_1CILi1EEES8_S8_EEENS6_IJNS7_ILi192EEENS7_ILi128EEENS7_ILi96EEEEEELi96ENS_10bfloat16_tEfNS_4arch4Sm90ELb0ELb1ELb0ELb1ELb1ELb1ELb0ELb0ELb1ELb1ELb0ELb0EEENS1_21CollectiveEpilogueFwdINS6_IJSA_SC_SB_EEES9_SE_SG_Li384ELb1ELb1ELb0ELb0EEENS1_36VarlenDynamicPersistentTileSchedulerILi192ELi128ELi384ELi128ELb0ELb1ELb1ELb1ELb0ELb1EEEEEEEEEvNT_6ParamsE,"",@"SHT_CUDA_INFO"
	.sectionflags	@""
	.align	4


	//----- nvinfo : EIATTR_CUDA_API_VERSION
	.align		4
        /*0000*/ 	.byte	0x04, 0x37
        /*0002*/ 	.short	(.L_126 - .L_125)
.L_125:
        /*0004*/ 	.word	0x00000082


	//----- nvinfo : EIATTR_KPARAM_INFO
	.align		4
.L_126:
        /*0008*/ 	.byte	0x04, 0x17
        /*000a*/ 	.short	(.L_128 - .L_127)
.L_127:
        /*000c*/ 	.word	0x00000000
        /*0010*/ 	.short	0x0000
        /*0012*/ 	.short	0x0000
        /*0014*/ 	.byte	0x00, 0xf0, 0x01, 0x2a


	//----- nvinfo : EIATTR_SPARSE_MMA_MASK
	.align		4
.L_128:
        /*0018*/ 	.byte	0x03, 0x50
        /*001a*/ 	.short	0x0000


	//----- nvinfo : EIATTR_MAXREG_COUNT
	.align		4
        /*001c*/ 	.byte	0x03, 0x1b
        /*001e*/ 	.short	0x0080


	//----- nvinfo : EIATTR_MERCURY_ISA_VERSION
	.align		4
        /*0020*/ 	.byte	0x03, 0x5f
        /*0022*/ 	.short	0x0101


	//----- nvinfo : EIATTR_VRC_CTA_INIT_COUNT
	.align		4
        /*0024*/ 	.byte	0x02, 0x4a
	.zero		1
	.zero		1


	//----- nvinfo : EIATTR_EXIT_INSTR_OFFSETS
	.align		4
        /*0028*/ 	.byte	0x04, 0x1c
        /*002a*/ 	.short	(.L_130 - .L_129)


	//   ....[0]....
.L_129:
        /*002c*/ 	.word	0x00000010


	//----- nvinfo : EIATTR_MAX_THREADS
	.align		4
.L_130:
        /*0030*/ 	.byte	0x04, 0x05
        /*0032*/ 	.short	(.L_132 - .L_131)
.L_131:
        /*0034*/ 	.word	0x00000200
        /*0038*/ 	.word	0x00000001
        /*003c*/ 	.word	0x00000001


	//----- nvinfo : EIATTR_CBANK_PARAM_SIZE
	.align		4
.L_132:
        /*0040*/ 	.byte	0x03, 0x19
        /*0042*/ 	.short	0x0a80


	//----- nvinfo : EIATTR_PARAM_CBANK
	.align		4
        /*0044*/ 	.byte	0x04, 0x0a
        /*0046*/ 	.short	(.L_134 - .L_133)
	.align		4
.L_133:
        /*0048*/ 	.word	index@(.nv.constant0._ZN7cutlass13device_kernelIN5flash11enable_sm90INS1_16FlashAttnFwdSm90INS1_25CollectiveMainloopFwdSm90ILi2EN4cute5tupleIJNS5_1CILi1EEES8_S8_EEENS6_IJNS7_ILi192EEENS7_ILi128EEENS7_ILi96EEEEEELi96ENS_10bfloat16_tEfNS_4arch4Sm90ELb0ELb1ELb0ELb1ELb1ELb1ELb0ELb0ELb1ELb1ELb0ELb0EEENS1_21CollectiveEpilogueFwdINS6_IJSA_SC_SB_EEES9_SE_SG_Li384ELb1ELb1ELb0ELb0EEENS1_36VarlenDynamicPersistentTileSchedulerILi192ELi128ELi384ELi128ELb0ELb1ELb1ELb1ELb0ELb1EEEEEEEEEvNT_6ParamsE)
        /*004c*/ 	.short	0x0380
        /*004e*/ 	.short	0x0a80


	//----- nvinfo : EIATTR_SW_WAR
	.align		4
.L_134:
        /*0050*/ 	.byte	0x04, 0x36
        /*0052*/ 	.short	(.L_136 - .L_135)
.L_135:
        /*0054*/ 	.word	0x00000008
.L_136:


//--------------------- .nv.info._ZN7cutlass13device_kernelIN5flash11enable_sm90INS1_16FlashAttnFwdSm90INS1_25CollectiveMainloopFwdSm90ILi2EN4cute5tupleIJNS5_1CILi1EEES8_S8_EEENS6_IJNS7_ILi192EEENS7_ILi128EEENS7_ILi96EEEEEELi96ENS_10bfloat16_tEfNS_4arch4Sm90ELb1ELb0ELb0ELb0ELb1ELb0ELb0ELb0ELb1ELb1ELb0ELb0EEENS1_21CollectiveEpilogueFwdINS6_IJSA_SC_SB_EEES9_SE_SG_Li384ELb0ELb1ELb0ELb0EEENS1_30DynamicPersistentTileSchedulerILi384ELi128ELb0ELb1ELb1EEEEEEEEEvNT_6ParamsE --------------------------
	.section	.nv.info._ZN7cutlass13device_kernelIN5flash11enable_sm90INS1_16FlashAttnFwdSm90INS1_25CollectiveMainloopFwdSm90ILi2EN4cute5tupleIJNS5_1CILi1EEES8_S8_EEENS6_IJNS7_ILi192EEENS7_ILi128EEENS7_ILi96EEEEEELi96ENS_10bfloat16_tEfNS_4arch4Sm90ELb1ELb0ELb0ELb0ELb1ELb0ELb0ELb0ELb1ELb1ELb0ELb0EEENS1_21CollectiveEpilogueFwdINS6_IJSA_SC_SB_EEES9_SE_SG_Li384ELb0ELb1ELb0ELb0EEENS1_30DynamicPersistentTileSchedulerILi384ELi128ELb0ELb1ELb1EEEEEEEEEvNT_6ParamsE,"",@"SHT_CUDA_INFO"
	.sectionflags	@""
	.align	4


	//----- nvinfo : EIATTR_CUDA_API_VERSION
	.align		4
        /*0000*/ 	.byte	0x04, 0x37
        /*0002*/ 	.short	(.L_138 - .L_137)
.L_137:
        /*0004*/ 	.word	0x00000082


	//----- nvinfo : EIATTR_KPARAM_INFO
	.align		4
.L_138:
        /*0008*/ 	.byte	0x04, 0x17
        /*000a*/ 	.short	(.L_140 - .L_139)
.L_139:
        /*000c*/ 	.word	0x00000000
        /*0010*/ 	.short	0x0000
        /*0012*/ 	.short	0x0000
        /*0014*/ 	.byte	0x00, 0xf0, 0x01, 0x2a


	//----- nvinfo : EIATTR_SPARSE_MMA_MASK
	.align		4
.L_140:
        /*0018*/ 	.byte	0x03, 0x50
        /*001a*/ 	.short	0x0000


	//----- nvinfo : EIATTR_MAXREG_COUNT
	.align		4
        /*001c*/ 	.byte	0x03, 0x1b
        /*001e*/ 	.short	0x0080


	//----- nvinfo : EIATTR_MERCURY_ISA_VERSION
	.align		4
        /*0020*/ 	.byte	0x03, 0x5f
        /*0022*/ 	.short	0x0101


	//----- nvinfo : EIATTR_VRC_CTA_INIT_COUNT
	.align		4
        /*0024*/ 	.byte	0x02, 0x4a
	.zero		1
	.zero		1


	//----- nvinfo : EIATTR_EXIT_INSTR_OFFSETS
	.align		4
        /*0028*/ 	.byte	0x04, 0x1c
        /*002a*/ 	.short	(.L_142 - .L_141)


	//   ....[0]....
.L_141:
        /*002c*/ 	.word	0x00000010


	//----- nvinfo : EIATTR_MAX_THREADS
	.align		4
.L_142:
        /*0030*/ 	.byte	0x04, 0x05
        /*0032*/ 	.short	(.L_144 - .L_143)
.L_143:
        /*0034*/ 	.word	0x00000200
        /*0038*/ 	.word	0x00000001
        /*003c*/ 	.word	0x00000001


	//----- nvinfo : EIATTR_CBANK_PARAM_SIZE
	.align		4
.L_144:
        /*0040*/ 	.byte	0x03, 0x19
        /*0042*/ 	.short	0x0a80


	//----- nvinfo : EIATTR_PARAM_CBANK
	.align		4
        /*0044*/ 	.byte	0x04, 0x0a
        /*0046*/ 	.short	(.L_146 - .L_145)
	.align		4
.L_145:
        /*0048*/ 	.word	index@(.nv.constant0._ZN7cutlass13device_kernelIN5flash11enable_sm90INS1_16FlashAttnFwdSm90INS1_25CollectiveMainloopFwdSm90ILi2EN4cute5tupleIJNS5_1CILi1EEES8_S8_EEENS6_IJNS7_ILi192EEENS7_ILi128EEENS7_ILi96EEEEEELi96ENS_10bfloat16_tEfNS_4arch4Sm90ELb1ELb0ELb0ELb0ELb1ELb0ELb0ELb0ELb1ELb1ELb0ELb0EEENS1_21CollectiveEpilogueFwdINS6_IJSA_SC_SB_EEES9_SE_SG_Li384ELb0ELb1ELb0ELb0EEENS1_30DynamicPersistentTileSchedulerILi384ELi128ELb0ELb1ELb1EEEEEEEEEvNT_6ParamsE)
        /*004c*/ 	.short	0x0380
        /*004e*/ 	.short	0x0a80


	//----- nvinfo : EIATTR_SW_WAR
	.align		4
.L_146:
        /*0050*/ 	.byte	0x04, 0x36
        /*0052*/ 	.short	(.L_148 - .L_147)
.L_147:
        /*0054*/ 	.word	0x00000008
.L_148:


//--------------------- .nv.info._ZN7cutlass13device_kernelIN5flash11enable_sm90INS1_16FlashAttnFwdSm90INS1_25CollectiveMainloopFwdSm90ILi2EN4cute5tupleIJNS5_1CILi1EEES8_S8_EEENS6_IJNS7_ILi192EEENS7_ILi128EEENS7_ILi96EEEEEELi96ENS_10bfloat16_tEfNS_4arch4Sm90ELb1ELb0ELb0ELb1ELb1ELb0ELb0ELb0ELb1ELb1ELb0ELb0EEENS1_21CollectiveEpilogueFwdINS6_IJSA_SC_SB_EEES9_SE_SG_Li384ELb1ELb1ELb0ELb0EEENS1_36VarlenDynamicPersistentTileSchedulerILi192ELi128ELi384ELi128ELb0ELb1ELb1ELb1ELb1ELb1EEEEEEEEEvNT_6ParamsE --------------------------
	.section	.nv.info._ZN7cutlass13device_kernelIN5flash11enable_sm90INS1_16FlashAttnFwdSm90INS1_25CollectiveMainloopFwdSm90ILi2EN4cute5tupleIJNS5_1CILi1EEES8_S8_EEENS6_IJNS7_ILi192EEENS7_ILi128EEENS7_ILi96EEEEEELi96ENS_10bfloat16_tEfNS_4arch4Sm90ELb1ELb0ELb0ELb1ELb1ELb0ELb0ELb0ELb1ELb1ELb0ELb0EEENS1_21CollectiveEpilogueFwdINS6_IJSA_SC_SB_EEES9_SE_SG_Li384ELb1ELb1ELb0ELb0EEENS1_36VarlenDynamicPersistentTileSchedulerILi192ELi128ELi384ELi128ELb0ELb1ELb1ELb1ELb1ELb1EEEEEEEEEvNT_6ParamsE,"",@"SHT_CUDA_INFO"
	.sectionflags	@""
	.align	4


	//----- nvinfo : EIATTR_CUDA_API_VERSION
	.align		4
        /*0000*/ 	.byte	0x04, 0x37
        /*0002*/ 	.short	(.L_150 - .L_149)
.L_149:
        /*0004*/ 	.word	0x00000082


	//----- nvinfo : EIATTR_KPARAM_INFO
	.align		4
.L_150:
        /*0008*/ 	.byte	0x04, 0x17
        /*000a*/ 	.short	(.L_152 - .L_151)
.L_151:
        /*000c*/ 	.word	0x00000000
        /*0010*/ 	.short	0x0000
        /*0012*/ 	.short	0x0000
        /*0014*/ 	.byte	0x00, 0xf0, 0x01, 0x2a


	//----- nvinfo : EIATTR_SPARSE_MMA_MASK
	.align		4
.L_152:
        /*0018*/ 	.byte	0x03, 0x50
        /*001a*/ 	.short	0x0000


	//----- nvinfo : EIATTR_MAXREG_COUNT
	.align		4
        /*001c*/ 	.byte	0x03, 0x1b
        /*001e*/ 	.short	0x0080


	//----- nvinfo : EIATTR_MERCURY_ISA_VERSION
	.align		4
        /*0020*/ 	.byte	0x03, 0x5f
        /*0022*/ 	.short	0x0101


	//----- nvinfo : EIATTR_VRC_CTA_INIT_COUNT
	.align		4
        /*0024*/ 	.byte	0x02, 0x4a
	.zero		1
	.zero		1


	//----- nvinfo : EIATTR_EXIT_INSTR_OFFSETS
	.align		4
        /*0028*/ 	.byte	0x04, 0x1c
        /*002a*/ 	.short	(.L_154 - .L_153)


	//   ....[0]....
.L_153:
        /*002c*/ 	.word	0x00000010


	//----- nvinfo : EIATTR_MAX_THREADS
	.align		4
.L_154:
        /*0030*/ 	.byte	0x04, 0x05
        /*0032*/ 	.short	(.L_156 - .L_155)
.L_155:
        /*0034*/ 	.word	0x00000200
        /*0038*/ 	.word	0x00000001
        /*003c*/ 	.word	0x00000001


	//----- nvinfo : EIATTR_CBANK_PARAM_SIZE
	.align		4
.L_156:
        /*0040*/ 	.byte	0x03, 0x19
        /*0042*/ 	.short	0x0a80


	//----- nvinfo : EIATTR_PARAM_CBANK
	.align		4
        /*0044*/ 	.byte	0x04, 0x0a
        /*0046*/ 	.short	(.L_158 - .L_157)
	.align		4
.L_157:
        /*0048*/ 	.word	index@(.nv.constant0._ZN7cutlass13device_kernelIN5flash11enable_sm90INS1_16FlashAttnFwdSm90INS1_25CollectiveMainloopFwdSm90ILi2EN4cute5tupleIJNS5_1CILi1EEES8_S8_EEENS6_IJNS7_ILi192EEENS7_ILi128EEENS7_ILi96EEEEEELi96ENS_10bfloat16_tEfNS_4arch4Sm90ELb1ELb0ELb0ELb1ELb1ELb0ELb0ELb0ELb1ELb1ELb0ELb0EEENS1_21CollectiveEpilogueFwdINS6_IJSA_SC_SB_EEES9_SE_SG_Li384ELb1ELb1ELb0ELb0EEENS1_36VarlenDynamicPersistentTileSchedulerILi192ELi128ELi384ELi128ELb0ELb1ELb1ELb1ELb1ELb1EEEEEEEEEvNT_6ParamsE)
        /*004c*/ 	.short	0x0380
        /*004e*/ 	.short	0x0a80


	//----- nvinfo : EIATTR_SW_WAR
	.align		4
.L_158:
        /*0050*/ 	.byte	0x04, 0x36
        /*0052*/ 	.short	(.L_160 - .L_159)
.L_159:
        /*0054*/ 	.word	0x00000008
.L_160:


//--------------------- .nv.info._ZN7cutlass13device_kernelIN5flash11enable_sm90INS1_16FlashAttnFwdSm90INS1_25CollectiveMainloopFwdSm90ILi2EN4cute5tupleIJNS5_1CILi1EEES8_S8_EEENS6_IJNS7_ILi192EEENS7_ILi128EEENS7_ILi96EEEEEELi96ENS_10bfloat16_tEfNS_4arch4Sm90ELb1ELb0ELb0ELb1ELb1ELb1ELb0ELb0ELb1ELb1ELb0ELb0EEENS1_21CollectiveEpilogueFwdINS6_IJSA_SC_SB_EEES9_SE_SG_Li384ELb1ELb1ELb0ELb0EEENS1_36VarlenDynamicPersistentTileSchedulerILi192ELi128ELi384ELi128ELb0ELb1ELb1ELb1ELb1ELb1EEEEEEEEEvNT_6ParamsE --------------------------
	.section	.nv.info._ZN7cutlass13device_kernelIN5flash11enable_sm90INS1_16FlashAttnFwdSm90INS1_25CollectiveMainloopFwdSm90ILi2EN4cute5tupleIJNS5_1CILi1EEES8_S8_EEENS6_IJNS7_ILi192EEENS7_ILi128EEENS7_ILi96EEEEEELi96ENS_10bfloat16_tEfNS_4arch4Sm90ELb1ELb0ELb0ELb1ELb1ELb1ELb0ELb0ELb1ELb1ELb0ELb0EEENS1_21CollectiveEpilogueFwdINS6_IJSA_SC_SB_EEES9_SE_SG_Li384ELb1ELb1ELb0ELb0EEENS1_36VarlenDynamicPersistentTileSchedulerILi192ELi128ELi384ELi128ELb0ELb1ELb1ELb1ELb1ELb1EEEEEEEEEvNT_6ParamsE,"",@"SHT_CUDA_INFO"
	.sectionflags	@""
	.align	4


	//----- nvinfo : EIATTR_CUDA_API_VERSION
	.align		4
        /*0000*/ 	.byte	0x04, 0x37
        /*0002*/ 	.short	(.L_162 - .L_161)
.L_161:
        /*0004*/ 	.word	0x00000082


	//----- nvinfo : EIATTR_KPARAM_INFO
	.align		4
.L_162:
        /*0008*/ 	.byte	0x04, 0x17
        /*000a*/ 	.short	(.L_164 - .L_163)
.L_163:
        /*000c*/ 	.word	0x00000000
        /*0010*/ 	.short	0x0000
        /*0012*/ 	.short	0x0000
        /*0014*/ 	.byte	0x00, 0xf0, 0x01, 0x2a


	//----- nvinfo : EIATTR_SPARSE_MMA_MASK
	.align		4
.L_164:
        /*0018*/ 	.byte	0x03, 0x50
        /*001a*/ 	.short	0x0000


	//----- nvinfo : EIATTR_MAXREG_COUNT
	.align		4
        /*001c*/ 	.byte	0x03, 0x1b
        /*001e*/ 	.short	0x0080


	//----- nvinfo : EIATTR_MERCURY_ISA_VERSION
	.align		4
        /*0020*/ 	.byte	0x03, 0x5f
        /*0022*/ 	.short	0x0101


	//----- nvinfo : EIATTR_VRC_CTA_INIT_COUNT
	.align		4
        /*0024*/ 	.byte	0x02, 0x4a
	.zero		1
	.zero		1


	//----- nvinfo : EIATTR_EXIT_INSTR_OFFSETS
	.align		4
        /*0028*/ 	.byte	0x04, 0x1c
        /*002a*/ 	.short	(.L_166 - .L_165)


	//   ....[0]....
.L_165:
        /*002c*/ 	.word	0x00000010


	//----- nvinfo : EIATTR_MAX_THREADS
	.align		4
.L_166:
        /*0030*/ 	.byte	0x04, 0x05
        /*0032*/ 	.short	(.L_168 - .L_167)
.L_167:
        /*0034*/ 	.word	0x00000200
        /*0038*/ 	.word	0x00000001
        /*003c*/ 	.word	0x00000001


	//----- nvinfo : EIATTR_CBANK_PARAM_SIZE
	.align		4
.L_168:
        /*0040*/ 	.byte	0x03, 0x19
        /*0042*/ 	.short	0x0a80


	//----- nvinfo : EIATTR_PARAM_CBANK
	.align		4
        /*0044*/ 	.byte	0x04, 0x0a
        /*0046*/ 	.short	(.L_170 - .L_169)
	.align		4
.L_169:
        /*0048*/ 	.word	index@(.nv.constant0._ZN7cutlass13device_kernelIN5flash11enable_sm90INS1_16FlashAttnFwdSm90INS1_25CollectiveMainloopFwdSm90ILi2EN4cute5tupleIJNS5_1CILi1EEES8_S8_EEENS6_IJNS7_ILi192EEENS7_ILi128EEENS7_ILi96EEEEEELi96ENS_10bfloat16_tEfNS_4arch4Sm90ELb1ELb0ELb0ELb1ELb1ELb1ELb0ELb0ELb1ELb1ELb0ELb0EEENS1_21CollectiveEpilogueFwdINS6_IJSA_SC_SB_EEES9_SE_SG_Li384ELb1ELb1ELb0ELb0EEENS1_36VarlenDynamicPersistentTileSchedulerILi192ELi128ELi384ELi128ELb0ELb1ELb1ELb1ELb1ELb1EEEEEEEEEvNT_6ParamsE)
        /*004c*/ 	.short	0x0380
        /*004e*/ 	.short	0x0a80


	//----- nvinfo : EIATTR_SW_WAR
	.align		4
.L_170:
        /*0050*/ 	.byte	0x04, 0x36
        /*0052*/ 	.short	(.L_172 - .L_171)
.L_171:
        /*0054*/ 	.word	0x00000008
.L_172:


//--------------------- .nv.callgraph             --------------------------
	.section	.nv.callgraph,"",@"SHT_CUDA_CALLGRAPH"
	.align	4
	.sectionentsize	8
	.align		4
        /*0000*/ 	.word	0x00000000
	.align		4
        /*0004*/ 	.word	0xffffffff
	.align		4
        /*0008*/ 	.word	0x00000000
	.align		4
        /*000c*/ 	.word	0xfffffffe
	.align		4
        /*0010*/ 	.word	0x00000000
	.align		4
        /*0014*/ 	.word	0xfffffffd
	.align		4
        /*0018*/ 	.word	0x00000000
	.align		4
        /*001c*/ 	.word	0xfffffffc


//--------------------- .nv.constant4             --------------------------
	.section	.nv.constant4,"a",@progbits
	.align	8
	.align		8
.nv.constant4:
        /*0000*/ 	.dword	_ZN71_INTERNAL_6574e65c_35_flash_fwd_hdim96_bf16_paged_sm90_cu_ceb34e2a_37254cuda3std3__45__cpo5beginE
	.align		8
        /*0008*/ 	.dword	_ZN71_INTERNAL_6574e65c_35_flash_fwd_hdim96_bf16_paged_sm90_cu_ceb34e2a_37254cuda3std3__45__cpo3endE
	.align		8
        /*0010*/ 	.dword	_ZN71_INTERNAL_6574e65c_35_flash_fwd_hdim96_bf16_paged_sm90_cu_ceb34e2a_37254cuda3std3__45__cpo6cbeginE
	.align		8
        /*0018*/ 	.dword	_ZN71_INTERNAL_6574e65c_35_flash_fwd_hdim96_bf16_paged_sm90_cu_ceb34e2a_37254cuda3std3__45__cpo4cendE
	.align		8
        /*0020*/ 	.dword	_ZN71_INTERNAL_6574e65c_35_flash_fwd_hdim96_bf16_paged_sm90_cu_ceb34e2a_37254cuda3std3__473_GLOBAL__N__6574e65c_35_flash_fwd_hdim96_bf16_paged_sm90_cu_ceb34e2a_37256ignoreE
	.align		8
        /*0028*/ 	.dword	_ZN71_INTERNAL_6574e65c_35_flash_fwd_hdim96_bf16_paged_sm90_cu_ceb34e2a_37254cuda3std3__419piecewise_constructE
	.align		8
        /*0030*/ 	.dword	_ZN71_INTERNAL_6574e65c_35_flash_fwd_hdim96_bf16_paged_sm90_cu_ceb34e2a_37254cuda3std3__48in_placeE
	.align		8
        /*0038*/ 	.dword	_ZN71_INTERNAL_6574e65c_35_flash_fwd_hdim96_bf16_paged_sm90_cu_ceb34e2a_37254cuda3std6ranges3__45__cpo4swapE
	.align		8
        /*0040*/ 	.dword	_ZN71_INTERNAL_6574e65c_35_flash_fwd_hdim96_bf16_paged_sm90_cu_ceb34e2a_37254cuda3std6ranges3__45__cpo9iter_moveE
	.align		8
        /*0048*/ 	.dword	_ZN71_INTERNAL_6574e65c_35_flash_fwd_hdim96_bf16_paged_sm90_cu_ceb34e2a_37254cute7productE
	.align		8
        /*0050*/ 	.dword	_ZN71_INTERNAL_6574e65c_35_flash_fwd_hdim96_bf16_paged_sm90_cu_ceb34e2a_37254cute1_E


//--------------------- .text._ZN7cutlass13device_kernelIN5flash11enable_sm90INS1_16FlashAttnFwdSm90INS1_25CollectiveMainloopFwdSm90ILi2EN4cute5tupleIJNS5_1CILi1EEES8_S8_EEENS6_IJNS7_ILi192EEENS7_ILi128EEENS7_ILi96EEEEEELi96ENS_10bfloat16_tEfNS_4arch4Sm90ELb0ELb0ELb0ELb0ELb1ELb0ELb0ELb0ELb1ELb1ELb0ELb0EEENS1_21CollectiveEpilogueFwdINS6_IJSA_SC_SB_EEES9_SE_SG_Li384ELb0ELb1ELb0ELb0EEENS1_29StaticPersistentTileSchedulerILb0EEEEEEEEEvNT_6ParamsE --------------------------
	.section	.text._ZN7cutlass13device_kernelIN5flash11enable_sm90INS1_16FlashAttnFwdSm90INS1_25CollectiveMainloopFwdSm90ILi2EN4cute5tupleIJNS5_1CILi1EEES8_S8_EEENS6_IJNS7_ILi192EEENS7_ILi128EEENS7_ILi96EEEEEELi96ENS_10bfloat16_tEfNS_4arch4Sm90ELb0ELb0ELb0ELb0ELb1ELb0ELb0ELb0ELb1ELb1ELb0ELb0EEENS1_21CollectiveEpilogueFwdINS6_IJSA_SC_SB_EEES9_SE_SG_Li384ELb0ELb1ELb0ELb0EEENS1_29StaticPersistentTileSchedulerILb0EEEEEEEEEvNT_6ParamsE,"ax",@progbits
	.align	128
.text._ZN7cutlass13device_kernelIN5flash11enable_sm90INS1_16FlashAttnFwdSm90INS1_25CollectiveMainloopFwdSm90ILi2EN4cute5tupleIJNS5_1CILi1EEES8_S8_EEENS6_IJNS7_ILi192EEENS7_ILi128EEENS7_ILi96EEEEEELi96ENS_10bfloat16_tEfNS_4arch4Sm90ELb0ELb0ELb0ELb0ELb1ELb0ELb0ELb0ELb1ELb1ELb0ELb0EEENS1_21CollectiveEpilogueFwdINS6_IJSA_SC_SB_EEES9_SE_SG_Li384ELb0ELb1ELb0ELb0EEENS1_29StaticPersistentTileSchedulerILb0EEEEEEEEEvNT_6ParamsE:
        .type           _ZN7cutlass13device_kernelIN5flash11enable_sm90INS1_16FlashAttnFwdSm90INS1_25CollectiveMainloopFwdSm90ILi2EN4cute5tupleIJNS5_1CILi1EEES8_S8_EEENS6_IJNS7_ILi192EEENS7_ILi128EEENS7_ILi96EEEEEELi96ENS_10bfloat16_tEfNS_4arch4Sm90ELb0ELb0ELb0ELb0ELb1ELb0ELb0ELb0ELb1ELb1ELb0ELb0EEENS1_21CollectiveEpilogueFwdINS6_IJSA_SC_SB_EEES9_SE_SG_Li384ELb0ELb1ELb0ELb0EEENS1_29StaticPersistentTileSchedulerILb0EEEEEEEEEvNT_6ParamsE,@function
        .size           _ZN7cutlass13device_kernelIN5flash11enable_sm90INS1_16FlashAttnFwdSm90INS1_25CollectiveMainloopFwdSm90ILi2EN4cute5tupleIJNS5_1CILi1EEES8_S8_EEENS6_IJNS7_ILi192EEENS7_ILi128EEENS7_ILi96EEEEEELi96ENS_10bfloat16_tEfNS_4arch4Sm90ELb0ELb0ELb0ELb0ELb1ELb0ELb0ELb0ELb1ELb1ELb0ELb0EEENS1_21CollectiveEpilogueFwdINS6_IJSA_SC_SB_EEES9_SE_SG_Li384ELb0ELb1ELb0ELb0EEENS1_29StaticPersistentTileSchedulerILb0EEEEEEEEEvNT_6ParamsE,(.L_x_9 - _ZN7cutlass13device_kernelIN5flash11enable_sm90INS1_16FlashAttnFwdSm90INS1_25CollectiveMainloopFwdSm90ILi2EN4cute5tupleIJNS5_1CILi1EEES8_S8_EEENS6_IJNS7_ILi192EEENS7_ILi128EEENS7_ILi96EEEEEELi96ENS_10bfloat16_tEfNS_4arch4Sm90ELb0ELb0ELb0ELb0ELb1ELb0ELb0ELb0ELb1ELb1ELb0ELb0EEENS1_21CollectiveEpilogueFwdINS6_IJSA_SC_SB_EEES9_SE_SG_Li384ELb0ELb1ELb0ELb0EEENS1_29StaticPersistentTileSchedulerILb0EEEEEEEEEvNT_6ParamsE)
        .other          _ZN7cutlass13device_kernelIN5flash11enable_sm90INS1_16FlashAttnFwdSm90INS1_25CollectiveMainloopFwdSm90ILi2EN4cute5tupleIJNS5_1CILi1EEES8_S8_EEENS6_IJNS7_ILi192EEENS7_ILi128EEENS7_ILi96EEEEEELi96ENS_10bfloat16_tEfNS_4arch4Sm90ELb0ELb0ELb0ELb0ELb1ELb0ELb0ELb0ELb1ELb1ELb0ELb0EEENS1_21CollectiveEpilogueFwdINS6_IJSA_SC_SB_EEES9_SE_SG_Li384ELb0ELb1ELb0ELb0EEENS1_29StaticPersistentTileSchedulerILb0EEEEEEEEEvNT_6ParamsE,@"STO_CUDA_ENTRY STV_DEFAULT"
_ZN7cutlass13device_kernelIN5flash11enable_sm90INS1_16FlashAttnFwdSm90INS1_25CollectiveMainloopFwdSm90ILi2EN4cute5tupleIJNS5_1CILi1EEES8_S8_EEENS6_IJNS7_ILi192EEENS7_ILi128EEENS7_ILi96EEEEEELi96ENS_10bfloat16_tEfNS_4arch4Sm90ELb0ELb0ELb0ELb0ELb1ELb0ELb0ELb0ELb1ELb1ELb0ELb0EEENS1_21CollectiveEpilogueFwdINS6_IJSA_SC_SB_EEES9_SE_SG_Li384ELb0ELb1ELb0ELb0EEENS1_29StaticPersistentTileSchedulerILb0EEEEEEEEEvNT_6ParamsE:
[----:B------:R-:W-:Y:S01]  /*0000*/  LDC R1, c[0x0][0x37c] ;  /* 0x0000df00ff017b82 */ /* 0x000fe20000000800 */
[----:B------:R-:W-:Y:S05]  /*0010*/  EXIT ;  /* 0x000000000000794d */ /* 0x000fea0003800000 */
.L_x_0:
[----:B------:R-:W-:-:S00]  /*0020*/  BRA `(.L_x_0) ;  /* 0xfffffffc00fc7947 */ /* 0x000fc0000383ffff */
[----:B------:R-:W-:-:S00]  /*0030*/  NOP ;  /* 0x0000000000007918 */ /* 0x000fc00000000000 */
        /* <DEDUP_REMOVED lines=12> */
.L_x_9:


//--------------------- .text._ZN7cutlass13device_kernelIN5flash11enable_sm90INS1_16FlashAttnFwdSm90INS1_25CollectiveMainloopFwdSm90ILi2EN4cute5tupleIJNS5_1CILi1EEES8_S8_EEENS6_IJNS7_ILi192EEENS7_ILi128EEENS7_ILi96EEEEEELi96ENS_10bfloat16_tEfNS_4arch4Sm90ELb0ELb0ELb0ELb1ELb1ELb0ELb0ELb0ELb1ELb1ELb0ELb0EEENS1_21CollectiveEpilogueFwdINS6_IJSA_SC_SB_EEES9_SE_SG_Li384ELb1ELb1ELb0ELb0EEENS1_36VarlenDynamicPersistentTileSchedulerILi192ELi128ELi384ELi128ELb0ELb1ELb1ELb0ELb1ELb1EEEEEEEEEvNT_6ParamsE --------------------------
	.section	.text._ZN7cutlass13device_kernelIN5flash11enable_sm90INS1_16FlashAttnFwdSm90INS1_25CollectiveMainloopFwdSm90ILi2EN4cute5tupleIJNS5_1CILi1EEES8_S8_EEENS6_IJNS7_ILi192EEENS7_ILi128EEENS7_ILi96EEEEEELi96ENS_10bfloat16_tEfNS_4arch4Sm90ELb0ELb0ELb0ELb1ELb1ELb0ELb0ELb0ELb1ELb1ELb0ELb0EEENS1_21CollectiveEpilogueFwdINS6_IJSA_SC_SB_EEES9_SE_SG_Li384ELb1ELb1ELb0ELb0EEENS1_36VarlenDynamicPersistentTileSchedulerILi192ELi128ELi384ELi128ELb0ELb1ELb1ELb0ELb1ELb1EEEEEEEEEvNT_6ParamsE,"ax",@progbits
	.align	128
.text._ZN7cutlass13device_kernelIN5flash11enable_sm90INS1_16FlashAttnFwdSm90INS1_25CollectiveMainloopFwdSm90ILi2EN4cute5tupleIJNS5_1CILi1EEES8_S8_EEENS6_IJNS7_ILi192EEENS7_ILi128EEENS7_ILi96EEEEEELi96ENS_10bfloat16_tEfNS_4arch4Sm90ELb0ELb0ELb0ELb1ELb1ELb0ELb0ELb0ELb1ELb1ELb0ELb0EEENS1_21CollectiveEpilogueFwdINS6_IJSA_SC_SB_EEES9_SE_SG_Li384ELb1ELb1ELb0ELb0EEENS1_36VarlenDynamicPersistentTileSchedulerILi192ELi128ELi384ELi128ELb0ELb1ELb1ELb0ELb1ELb1EEEEEEEEEvNT_6ParamsE:
        .type           _ZN7cutlass13device_kernelIN5flash11enable_sm90INS1_16FlashAttnFwdSm90INS1_25CollectiveMainloopFwdSm90ILi2EN4cute5tupleIJNS5_1CILi1EEES8_S8_EEENS6_IJNS7_ILi192EEENS7_ILi128EEENS7_ILi96EEEEEELi96ENS_10bfloat16_tEfNS_4arch4Sm90ELb0ELb0ELb0ELb1ELb1ELb0ELb0ELb0ELb1ELb1ELb0ELb0EEENS1_21CollectiveEpilogueFwdINS6_IJSA_SC_SB_EEES9_SE_SG_Li384ELb1ELb1ELb0ELb0EEENS1_36VarlenDynamicPersistentTileSchedulerILi192ELi128ELi384ELi128ELb0ELb1ELb1ELb0ELb1ELb1EEEEEEEEEvNT_6ParamsE,@function
        .size           _ZN7cutlass13device_kernelIN5flash11enable_sm90INS1_16FlashAttnFwdSm90INS1_25CollectiveMainloopFwdSm90ILi2EN4cute5tupleIJNS5_1CILi1EEES8_S8_EEENS6_IJNS7_ILi192EEENS7_ILi128EEENS7_ILi96EEEEEELi96ENS_10bfloat16_tEfNS_4arch4Sm90ELb0ELb0ELb0ELb1ELb1ELb0ELb0ELb0ELb1ELb1ELb0ELb0EEENS1_21CollectiveEpilogueFwdINS6_IJSA_SC_SB_EEES9_SE_SG_Li384ELb1ELb1ELb0ELb0EEENS1_36VarlenDynamicPersistentTileSchedulerILi192ELi128ELi384ELi128ELb0ELb1ELb1ELb0ELb1ELb1EEEEEEEEEvNT_6ParamsE,(.L_x_10 - _ZN7cutlass13device_kernelIN5flash11enable_sm90INS1_16FlashAttnFwdSm90INS1_25CollectiveMainloopFwdSm90ILi2EN4cute5tupleIJNS5_1CILi1EEES8_S8_EEENS6_IJNS7_ILi192EEENS7_ILi128EEENS7_ILi96EEEEEELi96ENS_10bfloat16_tEfNS_4arch4Sm90ELb0ELb0ELb0ELb1ELb1ELb0ELb0ELb0ELb1ELb1ELb0ELb0EEENS1_21CollectiveEpilogueFwdINS6_IJSA_SC_SB_EEES9_SE_SG_Li384ELb1ELb1ELb0ELb0EEENS1_36VarlenDynamicPersistentTileSchedulerILi192ELi128ELi384ELi128ELb0ELb1ELb1ELb0ELb1ELb1EEEEEEEEEvNT_6ParamsE)
        .other          _ZN7cutlass13device_kernelIN5flash11enable_sm90INS1_16FlashAttnFwdSm90INS1_25CollectiveMainloopFwdSm90ILi2EN4cute5tupleIJNS5_1CILi1EEES8_S8_EEENS6_IJNS7_ILi192EEENS7_ILi128EEENS7_ILi96EEEEEELi96ENS_10bfloat16_tEfNS_4arch4Sm90ELb0ELb0ELb0ELb1ELb1ELb0ELb0ELb0ELb1ELb1ELb0ELb0EEENS1_21CollectiveEpilogueFwdINS6_IJSA_SC_SB_EEES9_SE_SG_Li384ELb1ELb1ELb0ELb0EEENS1_36VarlenDynamicPersistentTileSchedulerILi192ELi128ELi384ELi128ELb0ELb1ELb1ELb0ELb1ELb1EEEEEEEEEvNT_6ParamsE,@"STO_CUDA_ENTRY STV_DEFAULT"
_ZN7cutlass13device_kernelIN5flash11enable_sm90INS1_16FlashAttnFwdSm90INS1_25CollectiveMainloopFwdSm90ILi2EN4cute5tupleIJNS5_1CILi1EEES8_S8_EEENS6_IJNS7_ILi192EEENS7_ILi128EEENS7_ILi96EEEEEELi96ENS_10bfloat16_tEfNS_4arch4Sm90ELb0ELb0ELb0ELb1ELb1ELb0ELb0ELb0ELb1ELb1ELb0ELb0EEENS1_21CollectiveEpilogueFwdINS6_IJSA_SC_SB_EEES9_SE_SG_Li384ELb1ELb1ELb0ELb0EEENS1_36VarlenDynamicPersistentTileSchedulerILi192ELi128ELi384ELi128ELb0ELb1ELb1ELb0ELb1ELb1EEEEEEEEEvNT_6ParamsE:
[----:B------:R-:W-:Y:S01]  /*0000*/  LDC R1, c[0x0][0x37c] ;  /* 0x0000df00ff017b82 */ /* 0x000fe20000000800 */
[----:B------:R-:W-:Y:S05]  /*0010*/  EXIT ;  /* 0x000000000000794d */ /* 0x000fea0003800000 */
.L_x_1:
        /* <DEDUP_REMOVED lines=14> */
.L_x_10:


//--------------------- .text._ZN7cutlass13device_kernelIN5flash11enable_sm90INS1_16FlashAttnFwdSm90INS1_25CollectiveMainloopFwdSm90ILi2EN4cute5tupleIJNS5_1CILi1EEES8_S8_EEENS6_IJNS7_ILi192EEENS7_ILi128EEENS7_ILi96EEEEEELi96ENS_10bfloat16_tEfNS_4arch4Sm90ELb0ELb0ELb0ELb1ELb1ELb1ELb0ELb0ELb1ELb1ELb0ELb0EEENS1_21CollectiveEpilogueFwdINS6_IJSA_SC_SB_EEES9_SE_SG_Li384ELb1ELb1ELb0ELb0EEENS1_36VarlenDynamicPersistentTileSchedulerILi192ELi128ELi384ELi128ELb0ELb1ELb1ELb0ELb1ELb1EEEEEEEEEvNT_6ParamsE --------------------------
	.section	.text._ZN7cutlass13device_kernelIN5flash11enable_sm90INS1_16FlashAttnFwdSm90INS1_25CollectiveMainloopFwdSm90ILi2EN4cute5tupleIJNS5_1CILi1EEES8_S8_EEENS6_IJNS7_ILi192EEENS7_ILi128EEENS7_ILi96EEEEEELi96ENS_10bfloat16_tEfNS_4arch4Sm90ELb0ELb0ELb0ELb1ELb1ELb1ELb0ELb0ELb1ELb1ELb0ELb0EEENS1_21CollectiveEpilogueFwdINS6_IJSA_SC_SB_EEES9_SE_SG_Li384ELb1ELb1ELb0ELb0EEENS1_36VarlenDynamicPersistentTileSchedulerILi192ELi128ELi384ELi128ELb0ELb1ELb1ELb0ELb1ELb1EEEEEEEEEvNT_6ParamsE,"ax",@progbits
	.align	128
.text._ZN7cutlass13device_kernelIN5flash11enable_sm90INS1_16FlashAttnFwdSm90INS1_25CollectiveMainloopFwdSm90ILi2EN4cute5tupleIJNS5_1CILi1EEES8_S8_EEENS6_IJNS7_ILi192EEENS7_ILi128EEENS7_ILi96EEEEEELi96ENS_10bfloat16_tEfNS_4arch4Sm90ELb0ELb0ELb0ELb1ELb1ELb1ELb0ELb0ELb1ELb1ELb0ELb0EEENS1_21CollectiveEpilogueFwdINS6_IJSA_SC_SB_EEES9_SE_SG_Li384ELb1ELb1ELb0ELb0EEENS1_36VarlenDynamicPersistentTileSchedulerILi192ELi128ELi384ELi128ELb0ELb1ELb1ELb0ELb1ELb1EEEEEEEEEvNT_6ParamsE:
        .type           _ZN7cutlass13device_kernelIN5flash11enable_sm90INS1_16FlashAttnFwdSm90INS1_25CollectiveMainloopFwdSm90ILi2EN4cute5tupleIJNS5_1CILi1EEES8_S8_EEENS6_IJNS7_ILi192EEENS7_ILi128EEENS7_ILi96EEEEEELi96ENS_10bfloat16_tEfNS_4arch4Sm90ELb0ELb0ELb0ELb1ELb1ELb1ELb0ELb0ELb1ELb1ELb0ELb0EEENS1_21CollectiveEpilogueFwdINS6_IJSA_SC_SB_EEES9_SE_SG_Li384ELb1ELb1ELb0ELb0EEENS1_36VarlenDynamicPersistentTileSchedulerILi192ELi128ELi384ELi128ELb0ELb1ELb1ELb0ELb1ELb1EEEEEEEEEvNT_6ParamsE,@function
        .size           _ZN7cutlass13device_kernelIN5flash11enable_sm90INS1_16FlashAttnFwdSm90INS1_25CollectiveMainloopFwdSm90ILi2EN4cute5tupleIJNS5_1CILi1EEES8_S8_EEENS6_IJNS7_ILi192EEENS7_ILi128EEENS7_ILi96EEEEEELi96ENS_10bfloat16_tEfNS_4arch4Sm90ELb0ELb0ELb0ELb1ELb1ELb1ELb0ELb0ELb1ELb1ELb0ELb0EEENS1_21CollectiveEpilogueFwdINS6_IJSA_SC_SB_EEES9_SE_SG_Li384ELb1ELb1ELb0ELb0EEENS1_36VarlenDynamicPersistentTileSchedulerILi192ELi128ELi384ELi128ELb0ELb1ELb1ELb0ELb1ELb1EEEEEEEEEvNT_6ParamsE,(.L_x_11 - _ZN7cutlass13device_kernelIN5flash11enable_sm90INS1_16FlashAttnFwdSm90INS1_25CollectiveMainloopFwdSm90ILi2EN4cute5tupleIJNS5_1CILi1EEES8_S8_EEENS6_IJNS7_ILi192EEENS7_ILi128EEENS7_ILi96EEEEEELi96ENS_10bfloat16_tEfNS_4arch4Sm90ELb0ELb0ELb0ELb1ELb1ELb1ELb0ELb0ELb1ELb1ELb0ELb0EEENS1_21CollectiveEpilogueFwdINS6_IJSA_SC_SB_EEES9_SE_SG_Li384ELb1ELb1ELb0ELb0EEENS1_36VarlenDynamicPersistentTileSchedulerILi192ELi128ELi384ELi128ELb0ELb1ELb1ELb0ELb1ELb1EEEEEEEEEvNT_6ParamsE)
        .other          _ZN7cutlass13device_kernelIN5flash11enable_sm90INS1_16FlashAttnFwdSm90INS1_25CollectiveMainloopFwdSm90ILi2EN4cute5tupleIJNS5_1CILi1EEES8_S8_EEENS6_IJNS7_ILi192EEENS7_ILi128EEENS7_ILi96EEEEEELi96ENS_10bfloat16_tEfNS_4arch4Sm90ELb0ELb0ELb0ELb1ELb1ELb1ELb0ELb0ELb1ELb1ELb0ELb0EEENS1_21CollectiveEpilogueFwdINS6_IJSA_SC_SB_EEES9_SE_SG_Li384ELb1ELb1ELb0ELb0EEENS1_36VarlenDynamicPersistentTileSchedulerILi192ELi128ELi384ELi128ELb0ELb1ELb1ELb0ELb1ELb1EEEEEEEEEvNT_6ParamsE,@"STO_CUDA_ENTRY STV_DEFAULT"
_ZN7cutlass13device_kernelIN5flash11enable_sm90INS1_16FlashAttnFwdSm90INS1_25CollectiveMainloopFwdSm90ILi2EN4cute5tupleIJNS5_1CILi1EEES8_S8_EEENS6_IJNS7_ILi192EEENS7_ILi128EEENS7_ILi96EEEEEELi96ENS_10bfloat16_tEfNS_4arch4Sm90ELb0ELb0ELb0ELb1ELb1ELb1ELb0ELb0ELb1ELb1ELb0ELb0EEENS1_21CollectiveEpilogueFwdINS6_IJSA_SC_SB_EEES9_SE_SG_Li384ELb1ELb1ELb0ELb0EEENS1_36VarlenDynamicPersistentTileSchedulerILi192ELi128ELi384ELi128ELb0ELb1ELb1ELb0ELb1ELb1EEEEEEEEEvNT_6ParamsE:
[----:B------:R-:W-:Y:S01]  /*0000*/  LDC R1, c[0x0][0x37c] ;  /* 0x0000df00ff017b82 */ /* 0x000fe20000000800 */
[----:B------:R-:W-:Y:S05]  /*0010*/  EXIT ;  /* 0x000000000000794d */ /* 0x000fea0003800000 */
.L_x_2:
        /* <DEDUP_REMOVED lines=14> */
.L_x_11:


//--------------------- .text._ZN7cutlass13device_kernelIN5flash11enable_sm90INS1_16FlashAttnFwdSm90INS1_25CollectiveMainloopFwdSm90ILi2EN4cute5tupleIJNS5_1CILi1EEES8_S8_EEENS6_IJNS7_ILi192EEENS7_ILi128EEENS7_ILi96EEEEEELi96ENS_10bfloat16_tEfNS_4arch4Sm90ELb0ELb1ELb0ELb0ELb1ELb0ELb0ELb0ELb1ELb1ELb0ELb0EEENS1_21CollectiveEpilogueFwdINS6_IJSA_SC_SB_EEES9_SE_SG_Li384ELb0ELb1ELb0ELb0EEENS1_30DynamicPersistentTileSchedulerILi384ELi128ELb0ELb1ELb1EEEEEEEEEvNT_6ParamsE --------------------------
	.section	.text._ZN7cutlass13device_kernelIN5flash11enable_sm90INS1_16FlashAttnFwdSm90INS1_25CollectiveMainloopFwdSm90ILi2EN4cute5tupleIJNS5_1CILi1EEES8_S8_EEENS6_IJNS7_ILi192EEENS7_ILi128EEENS7_ILi96EEEEEELi96ENS_10bfloat16_tEfNS_4arch4Sm90ELb0ELb1ELb0ELb0ELb1ELb0ELb0ELb0ELb1ELb1ELb0ELb0EEENS1_21CollectiveEpilogueFwdINS6_IJSA_SC_SB_EEES9_SE_SG_Li384ELb0ELb1ELb0ELb0EEENS1_30DynamicPersistentTileSchedulerILi384ELi128ELb0ELb1ELb1EEEEEEEEEvNT_6ParamsE,"ax",@progbits
	.align	128
.text._ZN7cutlass13device_kernelIN5flash11enable_sm90INS1_16FlashAttnFwdSm90INS1_25CollectiveMainloopFwdSm90ILi2EN4cute5tupleIJNS5_1CILi1EEES8_S8_EEENS6_IJNS7_ILi192EEENS7_ILi128EEENS7_ILi96EEEEEELi96ENS_10bfloat16_tEfNS_4arch4Sm90ELb0ELb1ELb0ELb0ELb1ELb0ELb0ELb0ELb1ELb1ELb0ELb0EEENS1_21CollectiveEpilogueFwdINS6_IJSA_SC_SB_EEES9_SE_SG_Li384ELb0ELb1ELb0ELb0EEENS1_30DynamicPersistentTileSchedulerILi384ELi128ELb0ELb1ELb1EEEEEEEEEvNT_6ParamsE:
        .type           _ZN7cutlass13device_kernelIN5flash11enable_sm90INS1_16FlashAttnFwdSm90INS1_25CollectiveMainloopFwdSm90ILi2EN4cute5tupleIJNS5_1CILi1EEES8_S8_EEENS6_IJNS7_ILi192EEENS7_ILi128EEENS7_ILi96EEEEEELi96ENS_10bfloat16_tEfNS_4arch4Sm90ELb0ELb1ELb0ELb0ELb1ELb0ELb0ELb0ELb1ELb1ELb0ELb0EEENS1_21CollectiveEpilogueFwdINS6_IJSA_SC_SB_EEES9_SE_SG_Li384ELb0ELb1ELb0ELb0EEENS1_30DynamicPersistentTileSchedulerILi384ELi128ELb0ELb1ELb1EEEEEEEEEvNT_6ParamsE,@function
        .size           _ZN7cutlass13device_kernelIN5flash11enable_sm90INS1_16FlashAttnFwdSm90INS1_25CollectiveMainloopFwdSm90ILi2EN4cute5tupleIJNS5_1CILi1EEES8_S8_EEENS6_IJNS7_ILi192EEENS7_ILi128EEENS7_ILi96EEEEEELi96ENS_10bfloat16_tEfNS_4arch4Sm90ELb0ELb1ELb0ELb0ELb1ELb0ELb0ELb0ELb1ELb1ELb0ELb0EEENS1_21CollectiveEpilogueFwdINS6_IJSA_SC_SB_EEES9_SE_SG_Li384ELb0ELb1ELb0ELb0EEENS1_30DynamicPersistentTileSchedulerILi384ELi128ELb0ELb1ELb1EEEEEEEEEvNT_6ParamsE,(.L_x_12 - _ZN7cutlass13device_kernelIN5flash11enable_sm90INS1_16FlashAttnFwdSm90INS1_25CollectiveMainloopFwdSm90ILi2EN4cute5tupleIJNS5_1CILi1EEES8_S8_EEENS6_IJNS7_ILi192EEENS7_ILi128EEENS7_ILi96EEEEEELi96ENS_10bfloat16_tEfNS_4arch4Sm90ELb0ELb1ELb0ELb0ELb1ELb0ELb0ELb0ELb1ELb1ELb0ELb0EEENS1_21CollectiveEpilogueFwdINS6_IJSA_SC_SB_EEES9_SE_SG_Li384ELb0ELb1ELb0ELb0EEENS1_30DynamicPersistentTileSchedulerILi384ELi128ELb0ELb1ELb1EEEEEEEEEvNT_6ParamsE)
        .other          _ZN7cutlass13device_kernelIN5flash11enable_sm90INS1_16FlashAttnFwdSm90INS1_25CollectiveMainloopFwdSm90ILi2EN4cute5tupleIJNS5_1CILi1EEES8_S8_EEENS6_IJNS7_ILi192EEENS7_ILi128EEENS7_ILi96EEEEEELi96ENS_10bfloat16_tEfNS_4arch4Sm90ELb0ELb1ELb0ELb0ELb1ELb0ELb0ELb0ELb1ELb1ELb0ELb0EEENS1_21CollectiveEpilogueFwdINS6_IJSA_SC_SB_EEES9_SE_SG_Li384ELb0ELb1ELb0ELb0EEENS1_30DynamicPersistentTileSchedulerILi384ELi128ELb0ELb1ELb1EEEEEEEEEvNT_6ParamsE,@"STO_CUDA_ENTRY STV_DEFAULT"
_ZN7cutlass13device_kernelIN5flash11enable_sm90INS1_16FlashAttnFwdSm90INS1_25CollectiveMainloopFwdSm90ILi2EN4cute5tupleIJNS5_1CILi1EEES8_S8_EEENS6_IJNS7_ILi192EEENS7_ILi128EEENS7_ILi96EEEEEELi96ENS_10bfloat16_tEfNS_4arch4Sm90ELb0ELb1ELb0ELb0ELb1ELb0ELb0ELb0ELb1ELb1ELb0ELb0EEENS1_21CollectiveEpilogueFwdINS6_IJSA_SC_SB_EEES9_SE_SG_Li384ELb0ELb1ELb0ELb0EEENS1_30DynamicPersistentTileSchedulerILi384ELi128ELb0ELb1ELb1EEEEEEEEEvNT_6ParamsE:
[----:B------:R-:W-:Y:S01]  /*0000*/  LDC R1, c[0x0][0x37c] ;  /* 0x0000df00ff017b82 */ /* 0x000fe20000000800 */
[----:B------:R-:W-:Y:S05]  /*0010*/  EXIT ;  /* 0x000000000000794d */ /* 0x000fea0003800000 */
.L_x_3:
        /* <DEDUP_REMOVED lines=14> */
.L_x_12:


//--------------------- .text._ZN7cutlass13device_kernelIN5flash11enable_sm90INS1_16FlashAttnFwdSm90INS1_25CollectiveMainloopFwdSm90ILi2EN4cute5tupleIJNS5_1CILi1EEES8_S8_EEENS6_IJNS7_ILi192EEENS7_ILi128EEENS7_ILi96EEEEEELi96ENS_10bfloat16_tEfNS_4arch4Sm90ELb0ELb1ELb0ELb1ELb1ELb0ELb0ELb0ELb1ELb1ELb0ELb0EEENS1_21CollectiveEpilogueFwdINS6_IJSA_SC_SB_EEES9_SE_SG_Li384ELb1ELb1ELb0ELb0EEENS1_36VarlenDynamicPersistentTileSchedulerILi192ELi128ELi384ELi128ELb0ELb1ELb1ELb1ELb0ELb1EEEEEEEEEvNT_6ParamsE --------------------------
	.section	.text._ZN7cutlass13device_kernelIN5flash11enable_sm90INS1_16FlashAttnFwdSm90INS1_25CollectiveMainloopFwdSm90ILi2EN4cute5tupleIJNS5_1CILi1EEES8_S8_EEENS6_IJNS7_ILi192EEENS7_ILi128EEENS7_ILi96EEEEEELi96ENS_10bfloat16_tEfNS_4arch4Sm90ELb0ELb1ELb0ELb1ELb1ELb0ELb0ELb0ELb1ELb1ELb0ELb0EEENS1_21CollectiveEpilogueFwdINS6_IJSA_SC_SB_EEES9_SE_SG_Li384ELb1ELb1ELb0ELb0EEENS1_36VarlenDynamicPersistentTileSchedulerILi192ELi128ELi384ELi128ELb0ELb1ELb1ELb1ELb0ELb1EEEEEEEEEvNT_6ParamsE,"ax",@progbits
	.align	128
.text._ZN7cutlass13device_kernelIN5flash11enable_sm90INS1_16FlashAttnFwdSm90INS1_25CollectiveMainloopFwdSm90ILi2EN4cute5tupleIJNS5_1CILi1EEES8_S8_EEENS6_IJNS7_ILi192EEENS7_ILi128EEENS7_ILi96EEEEEELi96ENS_10bfloat16_tEfNS_4arch4Sm90ELb0ELb1ELb0ELb1ELb1ELb0ELb0ELb0ELb1ELb1ELb0ELb0EEENS1_21CollectiveEpilogueFwdINS6_IJSA_SC_SB_EEES9_SE_SG_Li384ELb1ELb1ELb0ELb0EEENS1_36VarlenDynamicPersistentTileSchedulerILi192ELi128ELi384ELi128ELb0ELb1ELb1ELb1ELb0ELb1EEEEEEEEEvNT_6ParamsE:
        .type           _ZN7cutlass13device_kernelIN5flash11enable_sm90INS1_16FlashAttnFwdSm90INS1_25CollectiveMainloopFwdSm90ILi2EN4cute5tupleIJNS5_1CILi1EEES8_S8_EEENS6_IJNS7_ILi192EEENS7_ILi128EEENS7_ILi96EEEEEELi96ENS_10bfloat16_tEfNS_4arch4Sm90ELb0ELb1ELb0ELb1ELb1ELb0ELb0ELb0ELb1ELb1ELb0ELb0EEENS1_21CollectiveEpilogueFwdINS6_IJSA_SC_SB_EEES9_SE_SG_Li384ELb1ELb1ELb0ELb0EEENS1_36VarlenDynamicPersistentTileSchedulerILi192ELi128ELi384ELi128ELb0ELb1ELb1ELb1ELb0ELb1EEEEEEEEEvNT_6ParamsE,@function
        .size           _ZN7cutlass13device_kernelIN5flash11enable_sm90INS1_16FlashAttnFwdSm90INS1_25CollectiveMainloopFwdSm90ILi2EN4cute5tupleIJNS5_1CILi1EEES8_S8_EEENS6_IJNS7_ILi192EEENS7_ILi128EEENS7_ILi96EEEEEELi96ENS_10bfloat16_tEfNS_4arch4Sm90ELb0ELb1ELb0ELb1ELb1ELb0ELb0ELb0ELb1ELb1ELb0ELb0EEENS1_21CollectiveEpilogueFwdINS6_IJSA_SC_SB_EEES9_SE_SG_Li384ELb1ELb1ELb0ELb0EEENS1_36VarlenDynamicPersistentTileSchedulerILi192ELi128ELi384ELi128ELb0ELb1ELb1ELb1ELb0ELb1EEEEEEEEEvNT_6ParamsE,(.L_x_13 - _ZN7cutlass13device_kernelIN5flash11enable_sm90INS1_16FlashAttnFwdSm90INS1_25CollectiveMainloopFwdSm90ILi2EN4cute5tupleIJNS5_1CILi1EEES8_S8_EEENS6_IJNS7_ILi192EEENS7_ILi128EEENS7_ILi96EEEEEELi96ENS_10bfloat16_tEfNS_4arch4Sm90ELb0ELb1ELb0ELb1ELb1ELb0ELb0ELb0ELb1ELb1ELb0ELb0EEENS1_21CollectiveEpilogueFwdINS6_IJSA_SC_SB_EEES9_SE_SG_Li384ELb1ELb1ELb0ELb0EEENS1_36VarlenDynamicPersistentTileSchedulerILi192ELi128ELi384ELi128ELb0ELb1ELb1ELb1ELb0ELb1EEEEEEEEEvNT_6ParamsE)
        .other          _ZN7cutlass13device_kernelIN5flash11enable_sm90INS1_16FlashAttnFwdSm90INS1_25CollectiveMainloopFwdSm90ILi2EN4cute5tupleIJNS5_1CILi1EEES8_S8_EEENS6_IJNS7_ILi192EEENS7_ILi128EEENS7_ILi96EEEEEELi96ENS_10bfloat16_tEfNS_4arch4Sm90ELb0ELb1ELb0ELb1ELb1ELb0ELb0ELb0ELb1ELb1ELb0ELb0EEENS1_21CollectiveEpilogueFwdINS6_IJSA_SC_SB_EEES9_SE_SG_Li384ELb1ELb1ELb0ELb0EEENS1_36VarlenDynamicPersistentTileSchedulerILi192ELi128ELi384ELi128ELb0ELb1ELb1ELb1ELb0ELb1EEEEEEEEEvNT_6ParamsE,@"STO_CUDA_ENTRY STV_DEFAULT"
_ZN7cutlass13device_kernelIN5flash11enable_sm90INS1_16FlashAttnFwdSm90INS1_25CollectiveMainloopFwdSm90ILi2EN4cute5tupleIJNS5_1CILi1EEES8_S8_EEENS6_IJNS7_ILi192EEENS7_ILi128EEENS7_ILi96EEEEEELi96ENS_10bfloat16_tEfNS_4arch4Sm90ELb0ELb1ELb0ELb1ELb1ELb0ELb0ELb0ELb1ELb1ELb0ELb0EEENS1_21CollectiveEpilogueFwdINS6_IJSA_SC_SB_EEES9_SE_SG_Li384ELb1ELb1ELb0ELb0EEENS1_36VarlenDynamicPersistentTileSchedulerILi192ELi128ELi384ELi128ELb0ELb1ELb1ELb1ELb0ELb1EEEEEEEEEvNT_6ParamsE:
[----:B------:R-:W-:Y:S01]  /*0000*/  LDC R1, c[0x0][0x37c] ;  /* 0x0000df00ff017b82 */ /* 0x000fe20000000800 */
[----:B------:R-:W-:Y:S05]  /*0010*/  EXIT ;  /* 0x000000000000794d */ /* 0x000fea0003800000 */
.L_x_4:
        /* <DEDUP_REMOVED lines=14> */
.L_x_13:


//--------------------- .text._ZN7cutlass13device_kernelIN5flash11enable_sm90INS1_16FlashAttnFwdSm90INS1_25CollectiveMainloopFwdSm90ILi2EN4cute5tupleIJNS5_1CILi1EEES8_S8_EEENS6_IJNS7_ILi192EEENS7_ILi128EEENS7_ILi96EEEEEELi96ENS_10bfloat16_tEfNS_4arch4Sm90ELb0ELb1ELb0ELb1ELb1ELb1ELb0ELb0ELb1ELb1ELb0ELb0EEENS1_21CollectiveEpilogueFwdINS6_IJSA_SC_SB_EEES9_SE_SG_Li384ELb1ELb1ELb0ELb0EEENS1_36VarlenDynamicPersistentTileSchedulerILi192ELi128ELi384ELi128ELb0ELb1ELb1ELb1ELb0ELb1EEEEEEEEEvNT_6ParamsE --------------------------
	.section	.text._ZN7cutlass13device_kernelIN5flash11enable_sm90INS1_16FlashAttnFwdSm90INS1_25CollectiveMainloopFwdSm90ILi2EN4cute5tupleIJNS5_1CILi1EEES8_S8_EEENS6_IJNS7_ILi192EEENS7_ILi128EEENS7_ILi96EEEEEELi96ENS_10bfloat16_tEfNS_4arch4Sm90ELb0ELb1ELb0ELb1ELb1ELb1ELb0ELb0ELb1ELb1ELb0ELb0EEENS1_21CollectiveEpilogueFwdINS6_IJSA_SC_SB_EEES9_SE_SG_Li384ELb1ELb1ELb0ELb0EEENS1_36VarlenDynamicPersistentTileSchedulerILi192ELi128ELi384ELi128ELb0ELb1ELb1ELb1ELb0ELb1EEEEEEEEEvNT_6ParamsE,"ax",@progbits
	.align	128
.text._ZN7cutlass13device_kernelIN5flash11enable_sm90INS1_16FlashAttnFwdSm90INS1_25CollectiveMainloopFwdSm90ILi2EN4cute5tupleIJNS5_1CILi1EEES8_S8_EEENS6_IJNS7_ILi192EEENS7_ILi128EEENS7_ILi96EEEEEELi96ENS_10bfloat16_tEfNS_4arch4Sm90ELb0ELb1ELb0ELb1ELb1ELb1ELb0ELb0ELb1ELb1ELb0ELb0EEENS1_21CollectiveEpilogueFwdINS6_IJSA_SC_SB_EEES9_SE_SG_Li384ELb1ELb1ELb0ELb0EEENS1_36VarlenDynamicPersistentTileSchedulerILi192ELi128ELi384ELi128ELb0ELb1ELb1ELb1ELb0ELb1EEEEEEEEEvNT_6ParamsE:
        .type           _ZN7cutlass13device_kernelIN5flash11enable_sm90INS1_16FlashAttnFwdSm90INS1_25CollectiveMainloopFwdSm90ILi2EN4cute5tupleIJNS5_1CILi1EEES8_S8_EEENS6_IJNS7_ILi192EEENS7_ILi128EEENS7_ILi96EEEEEELi96ENS_10bfloat16_tEfNS_4arch4Sm90ELb0ELb1ELb0ELb1ELb1ELb1ELb0ELb0ELb1ELb1ELb0ELb0EEENS1_21CollectiveEpilogueFwdINS6_IJSA_SC_SB_EEES9_SE_SG_Li384ELb1ELb1ELb0ELb0EEENS1_36VarlenDynamicPersistentTileSchedulerILi192ELi128ELi384ELi128ELb0ELb1ELb1ELb1ELb0ELb1EEEEEEEEEvNT_6ParamsE,@function
        .size           _ZN7cutlass13device_kernelIN5flash11enable_sm90INS1_16FlashAttnFwdSm90INS1_25CollectiveMainloopFwdSm90ILi2EN4cute5tupleIJNS5_1CILi1EEES8_S8_EEENS6_IJNS7_ILi192EEENS7_ILi128EEENS7_ILi96EEEEEELi96ENS_10bfloat16_tEfNS_4arch4Sm90ELb0ELb1ELb0ELb1ELb1ELb1ELb0ELb0ELb1ELb1ELb0ELb0EEENS1_21CollectiveEpilogueFwdINS6_IJSA_SC_SB_EEES9_SE_SG_Li384ELb1ELb1ELb0ELb0EEENS1_36VarlenDynamicPersistentTileSchedulerILi192ELi128ELi384ELi128ELb0ELb1ELb1ELb1ELb0ELb1EEEEEEEEEvNT_6ParamsE,(.L_x_14 - _ZN7cutlass13device_kernelIN5flash11enable_sm90INS1_16FlashAttnFwdSm90INS1_25CollectiveMainloopFwdSm90ILi2EN4cute5tupleIJNS5_1CILi1EEES8_S8_EEENS6_IJNS7_ILi192EEENS7_ILi128EEENS7_ILi96EEEEEELi96ENS_10bfloat16_tEfNS_4arch4Sm90ELb0ELb1ELb0ELb1ELb1ELb1ELb0ELb0ELb1ELb1ELb0ELb0EEENS1_21CollectiveEpilogueFwdINS6_IJSA_SC_SB_EEES9_SE_SG_Li384ELb1ELb1ELb0ELb0EEENS1_36VarlenDynamicPersistentTileSchedulerILi192ELi128ELi384ELi128ELb0ELb1ELb1ELb1ELb0ELb1EEEEEEEEEvNT_6ParamsE)
        .other          _ZN7cutlass13device_kernelIN5flash11enable_sm90INS1_16FlashAttnFwdSm90INS1_25CollectiveMainloopFwdSm90ILi2EN4cute5tupleIJNS5_1CILi1EEES8_S8_EEENS6_IJNS7_ILi192EEENS7_ILi128EEENS7_ILi96EEEEEELi96ENS_10bfloat16_tEfNS_4arch4Sm90ELb0ELb1ELb0ELb1ELb1ELb1ELb0ELb0ELb1ELb1ELb0ELb0EEENS1_21CollectiveEpilogueFwdINS6_IJSA_SC_SB_EEES9_SE_SG_Li384ELb1ELb1ELb0ELb0EEENS1_36VarlenDynamicPersistentTileSchedulerILi192ELi128ELi384ELi128ELb0ELb1ELb1ELb1ELb0ELb1EEEEEEEEEvNT_6ParamsE,@"STO_CUDA_ENTRY STV_DEFAULT"
_ZN7cutlass13device_kernelIN5flash11enable_sm90INS1_16FlashAttnFwdSm90INS1_25CollectiveMainloopFwdSm90ILi2EN4cute5tupleIJNS5_1CILi1EEES8_S8_EEENS6_IJNS7_ILi192EEENS7_ILi128EEENS7_ILi96EEEEEELi96ENS_10bfloat16_tEfNS_4arch4Sm90ELb0ELb1ELb0ELb1ELb1ELb1ELb0ELb0ELb1ELb1ELb0ELb0EEENS1_21CollectiveEpilogueFwdINS6_IJSA_SC_SB_EEES9_SE_SG_Li384ELb1ELb1ELb0ELb0EEENS1_36VarlenDynamicPersistentTileSchedulerILi192ELi128ELi384ELi128ELb0ELb1ELb1ELb1ELb0ELb1EEEEEEEEEvNT_6ParamsE:
[----:B------:R-:W-:Y:S01]  /*0000*/  LDC R1, c[0x0][0x37c] ;  /* 0x0000df00ff017b82 */ /* 0x000fe20000000800 */
[----:B------:R-:W-:Y:S05]  /*0010*/  EXIT ;  /* 0x000000000000794d */ /* 0x000fea0003800000 */
.L_x_5:
        /* <DEDUP_REMOVED lines=14> */
.L_x_14:


//--------------------- .text._ZN7cutlass13device_kernelIN5flash11enable_sm90INS1_16FlashAttnFwdSm90INS1_25CollectiveMainloopFwdSm90ILi2EN4cute5tupleIJNS5_1CILi1EEES8_S8_EEENS6_IJNS7_ILi192EEENS7_ILi128EEENS7_ILi96EEEEEELi96ENS_10bfloat16_tEfNS_4arch4Sm90ELb1ELb0ELb0ELb0ELb1ELb0ELb0ELb0ELb1ELb1ELb0ELb0EEENS1_21CollectiveEpilogueFwdINS6_IJSA_SC_SB_EEES9_SE_SG_Li384ELb0ELb1ELb0ELb0EEENS1_30DynamicPersistentTileSchedulerILi384ELi128ELb0ELb1ELb1EEEEEEEEEvNT_6ParamsE --------------------------
	.section	.text._ZN7cutlass13device_kernelIN5flash11enable_sm90INS1_16FlashAttnFwdSm90INS1_25CollectiveMainloopFwdSm90ILi2EN4cute5tupleIJNS5_1CILi1EEES8_S8_EEENS6_IJNS7_ILi192EEENS7_ILi128EEENS7_ILi96EEEEEELi96ENS_10bfloat16_tEfNS_4arch4Sm90ELb1ELb0ELb0ELb0ELb1ELb0ELb0ELb0ELb1ELb1ELb0ELb0EEENS1_21CollectiveEpilogueFwdINS6_IJSA_SC_SB_EEES9_SE_SG_Li384ELb0ELb1ELb0ELb0EEENS1_30DynamicPersistentTileSchedulerILi384ELi128ELb0ELb1ELb1EEEEEEEEEvNT_6ParamsE,"ax",@progbits
	.align	128
.text._ZN7cutlass13device_kernelIN5flash11enable_sm90INS1_16FlashAttnFwdSm90INS1_25CollectiveMainloopFwdSm90ILi2EN4cute5tupleIJNS5_1CILi1EEES8_S8_EEENS6_IJNS7_ILi192EEENS7_ILi128EEENS7_ILi96EEEEEELi96ENS_10bfloat16_tEfNS_4arch4Sm90ELb1ELb0ELb0ELb0ELb1ELb0ELb0ELb0ELb1ELb1ELb0ELb0EEENS1_21CollectiveEpilogueFwdINS6_IJSA_SC_SB_EEES9_SE_SG_Li384ELb0ELb1ELb0ELb0EEENS1_30DynamicPersistentTileSchedulerILi384ELi128ELb0ELb1ELb1EEEEEEEEEvNT_6ParamsE:
        .type           _ZN7cutlass13device_kernelIN5flash11enable_sm90INS1_16FlashAttnFwdSm90INS1_25CollectiveMainloopFwdSm90ILi2EN4cute5tupleIJNS5_1CILi1EEES8_S8_EEENS6_IJNS7_ILi192EEENS7_ILi128EEENS7_ILi96EEEEEELi96ENS_10bfloat16_tEfNS_4arch4Sm90ELb1ELb0ELb0ELb0ELb1ELb0ELb0ELb0ELb1ELb1ELb0ELb0EEENS1_21CollectiveEpilogueFwdINS6_IJSA_SC_SB_EEES9_SE_SG_Li384ELb0ELb1ELb0ELb0EEENS1_30DynamicPersistentTileSchedulerILi384ELi128ELb0ELb1ELb1EEEEEEEEEvNT_6ParamsE,@function
        .size           _ZN7cutlass13device_kernelIN5flash11enable_sm90INS1_16FlashAttnFwdSm90INS1_25CollectiveMainloopFwdSm90ILi2EN4cute5tupleIJNS5_1CILi1EEES8_S8_EEENS6_IJNS7_ILi192EEENS7_ILi128EEENS7_ILi96EEEEEELi96ENS_10bfloat16_tEfNS_4arch4Sm90ELb1ELb0ELb0ELb0ELb1ELb0ELb0ELb0ELb1ELb1ELb0ELb0EEENS1_21CollectiveEpilogueFwdINS6_IJSA_SC_SB_EEES9_SE_SG_Li384ELb0ELb1ELb0ELb0EEENS1_30DynamicPersistentTileSchedulerILi384ELi128ELb0ELb1ELb1EEEEEEEEEvNT_6ParamsE,(.L_x_15 - _ZN7cutlass13device_kernelIN5flash11enable_sm90INS1_16FlashAttnFwdSm90INS1_25CollectiveMainloopFwdSm90ILi2EN4cute5tupleIJNS5_1CILi1EEES8_S8_EEENS6_IJNS7_ILi192EEENS7_ILi128EEENS7_ILi96EEEEEELi96ENS_10bfloat16_tEfNS_4arch4Sm90ELb1ELb0ELb0ELb0ELb1ELb0ELb0ELb0ELb1ELb1ELb0ELb0EEENS1_21CollectiveEpilogueFwdINS6_IJSA_SC_SB_EEES9_SE_SG_Li384ELb0ELb1ELb0ELb0EEENS1_30DynamicPersistentTileSchedulerILi384ELi128ELb0ELb1ELb1EEEEEEEEEvNT_6ParamsE)
        .other          _ZN7cutlass13device_kernelIN5flash11enable_sm90INS1_16FlashAttnFwdSm90INS1_25CollectiveMainloopFwdSm90ILi2EN4cute5tupleIJNS5_1CILi1EEES8_S8_EEENS6_IJNS7_ILi192EEENS7_ILi128EEENS7_ILi96EEEEEELi96ENS_10bfloat16_tEfNS_4arch4Sm90ELb1ELb0ELb0ELb0ELb1ELb0ELb0ELb0ELb1ELb1ELb0ELb0EEENS1_21CollectiveEpilogueFwdINS6_IJSA_SC_SB_EEES9_SE_SG_Li384ELb0ELb1ELb0ELb0EEENS1_30DynamicPersistentTileSchedulerILi384ELi128ELb0ELb1ELb1EEEEEEEEEvNT_6ParamsE,@"STO_CUDA_ENTRY STV_DEFAULT"
_ZN7cutlass13device_kernelIN5flash11enable_sm90INS1_16FlashAttnFwdSm90INS1_25CollectiveMainloopFwdSm90ILi2EN4cute5tupleIJNS5_1CILi1EEES8_S8_EEENS6_IJNS7_ILi192EEENS7_ILi128EEENS7_ILi96EEEEEELi96ENS_10bfloat16_tEfNS_4arch4Sm90ELb1ELb0ELb0ELb0ELb1ELb0ELb0ELb0ELb1ELb1ELb0ELb0EEENS1_21CollectiveEpilogueFwdINS6_IJSA_SC_SB_EEES9_SE_SG_Li384ELb0ELb1ELb0ELb0EEENS1_30DynamicPersistentTileSchedulerILi384ELi128ELb0ELb1ELb1EEEEEEEEEvNT_6ParamsE:
[----:B------:R-:W-:Y:S01]  /*0000*/  LDC R1, c[0x0][0x37c] ;  /* 0x0000df00ff017b82 */ /* 0x000fe20000000800 */
[----:B------:R-:W-:Y:S05]  /*0010*/  EXIT ;  /* 0x000000000000794d */ /* 0x000fea0003800000 */
.L_x_6:
        /* <DEDUP_REMOVED lines=14> */
.L_x_15:


//--------------------- .text._ZN7cutlass13device_kernelIN5flash11enable_sm90INS1_16FlashAttnFwdSm90INS1_25CollectiveMainloopFwdSm90ILi2EN4cute5tupleIJNS5_1CILi1EEES8_S8_EEENS6_IJNS7_ILi192EEENS7_ILi128EEENS7_ILi96EEEEEELi96ENS_10bfloat16_tEfNS_4arch4Sm90ELb1ELb0ELb0ELb1ELb1ELb0ELb0ELb0ELb1ELb1ELb0ELb0EEENS1_21CollectiveEpilogueFwdINS6_IJSA_SC_SB_EEES9_SE_SG_Li384ELb1ELb1ELb0ELb0EEENS1_36VarlenDynamicPersistentTileSchedulerILi192ELi128ELi384ELi128ELb0ELb1ELb1ELb1ELb1ELb1EEEEEEEEEvNT_6ParamsE --------------------------
	.section	.text._ZN7cutlass13device_kernelIN5flash11enable_sm90INS1_16FlashAttnFwdSm90INS1_25CollectiveMainloopFwdSm90ILi2EN4cute5tupleIJNS5_1CILi1EEES8_S8_EEENS6_IJNS7_ILi192EEENS7_ILi128EEENS7_ILi96EEEEEELi96ENS_10bfloat16_tEfNS_4arch4Sm90ELb1ELb0ELb0ELb1ELb1ELb0ELb0ELb0ELb1ELb1ELb0ELb0EEENS1_21CollectiveEpilogueFwdINS6_IJSA_SC_SB_EEES9_SE_SG_Li384ELb1ELb1ELb0ELb0EEENS1_36VarlenDynamicPersistentTileSchedulerILi192ELi128ELi384ELi128ELb0ELb1ELb1ELb1ELb1ELb1EEEEEEEEEvNT_6ParamsE,"ax",@progbits
	.align	128
.text._ZN7cutlass13device_kernelIN5flash11enable_sm90INS1_16FlashAttnFwdSm90INS1_25CollectiveMainloopFwdSm90ILi2EN4cute5tupleIJNS5_1CILi1EEES8_S8_EEENS6_IJNS7_ILi192EEENS7_ILi128EEENS7_ILi96EEEEEELi96ENS_10bfloat16_tEfNS_4arch4Sm90ELb1ELb0ELb0ELb1ELb1ELb0ELb0ELb0ELb1ELb1ELb0ELb0EEENS1_21CollectiveEpilogueFwdINS6_IJSA_SC_SB_EEES9_SE_SG_Li384ELb1ELb1ELb0ELb0EEENS1_36VarlenDynamicPersistentTileSchedulerILi192ELi128ELi384ELi128ELb0ELb1ELb1ELb1ELb1ELb1EEEEEEEEEvNT_6ParamsE:
        .type           _ZN7cutlass13device_kernelIN5flash11enable_sm90INS1_16FlashAttnFwdSm90INS1_25CollectiveMainloopFwdSm90ILi2EN4cute5tupleIJNS5_1CILi1EEES8_S8_EEENS6_IJNS7_ILi192EEENS7_ILi128EEENS7_ILi96EEEEEELi96ENS_10bfloat16_tEfNS_4arch4Sm90ELb1ELb0ELb0ELb1ELb1ELb0ELb0ELb0ELb1ELb1ELb0ELb0EEENS1_21CollectiveEpilogueFwdINS6_IJSA_SC_SB_EEES9_SE_SG_Li384ELb1ELb1ELb0ELb0EEENS1_36VarlenDynamicPersistentTileSchedulerILi192ELi128ELi384ELi128ELb0ELb1ELb1ELb1ELb1ELb1EEEEEEEEEvNT_6ParamsE,@function
        .size           _ZN7cutlass13device_kernelIN5flash11enable_sm90INS1_16FlashAttnFwdSm90INS1_25CollectiveMainloopFwdSm90ILi2EN4cute5tupleIJNS5_1CILi1EEES8_S8_EEENS6_IJNS7_ILi192EEENS7_ILi128EEENS7_ILi96EEEEEELi96ENS_10bfloat16_tEfNS_4arch4Sm90ELb1ELb0ELb0ELb1ELb1ELb0ELb0ELb0ELb1ELb1ELb0ELb0EEENS1_21CollectiveEpilogueFwdINS6_IJSA_SC_SB_EEES9_SE_SG_Li384ELb1ELb1ELb0ELb0EEENS1_36VarlenDynamicPersistentTileSchedulerILi192ELi128ELi384ELi128ELb0ELb1ELb1ELb1ELb1ELb1EEEEEEEEEvNT_6ParamsE,(.L_x_16 - _ZN7cutlass13device_kernelIN5flash11enable_sm90INS1_16FlashAttnFwdSm90INS1_25CollectiveMainloopFwdSm90ILi2EN4cute5tupleIJNS5_1CILi1EEES8_S8_EEENS6_IJNS7_ILi192EEENS7_ILi128EEENS7_ILi96EEEEEELi96ENS_10bfloat16_tEfNS_4arch4Sm90ELb1ELb0ELb0ELb1ELb1ELb0ELb0ELb0ELb1ELb1ELb0ELb0EEENS1_21CollectiveEpilogueFwdINS6_IJSA_SC_SB_EEES9_SE_SG_Li384ELb1ELb1ELb0ELb0EEENS1_36VarlenDynamicPersistentTileSchedulerILi192ELi128ELi384ELi128ELb0ELb1ELb1ELb1ELb1ELb1EEEEEEEEEvNT_6ParamsE)
        .other          _ZN7cutlass13device_kernelIN5flash11enable_sm90INS1_16FlashAttnFwdSm90INS1_25CollectiveMainloopFwdSm90ILi2EN4cute5tupleIJNS5_1CILi1EEES8_S8_EEENS6_IJNS7_ILi192EEENS7_ILi128EEENS7_ILi96EEEEEELi96ENS_10bfloat16_tEfNS_4arch4Sm90ELb1ELb0ELb0ELb1ELb1ELb0ELb0ELb0ELb1ELb1ELb0ELb0EEENS1_21CollectiveEpilogueFwdINS6_IJSA_SC_SB_EEES9_SE_SG_Li384ELb1ELb1ELb0ELb0EEENS1_36VarlenDynamicPersistentTileSchedulerILi192ELi128ELi384ELi128ELb0ELb1ELb1ELb1ELb1ELb1EEEEEEEEEvNT_6ParamsE,@"STO_CUDA_ENTRY STV_DEFAULT"
_ZN7cutlass13device_kernelIN5flash11enable_sm90INS1_16FlashAttnFwdSm90INS1_25CollectiveMainloopFwdSm90ILi2EN4cute5tupleIJNS5_1CILi1EEES8_S8_EEENS6_IJNS7_ILi192EEENS7_ILi128EEENS7_ILi96EEEEEELi96ENS_10bfloat16_tEfNS_4arch4Sm90ELb1ELb0ELb0ELb1ELb1ELb0ELb0ELb0ELb1ELb1ELb0ELb0EEENS1_21CollectiveEpilogueFwdINS6_IJSA_SC_SB_EEES9_SE_SG_Li384ELb1ELb1ELb0ELb0EEENS1_36VarlenDynamicPersistentTileSchedulerILi192ELi128ELi384ELi128ELb0ELb1ELb1ELb1ELb1ELb1EEEEEEEEEvNT_6ParamsE:
[----:B------:R-:W-:Y:S01]  /*0000*/  LDC R1, c[0x0][0x37c] ;  /* 0x0000df00ff017b82 */ /* 0x000fe20000000800 */
[----:B------:R-:W-:Y:S05]  /*0010*/  EXIT ;  /* 0x000000000000794d */ /* 0x000fea0003800000 */
.L_x_7:
        /* <DEDUP_REMOVED lines=14> */
.L_x_16:


//--------------------- .text._ZN7cutlass13device_kernelIN5flash11enable_sm90INS1_16FlashAttnFwdSm90INS1_25CollectiveMainloopFwdSm90ILi2EN4cute5tupleIJNS5_1CILi1EEES8_S8_EEENS6_IJNS7_ILi192EEENS7_ILi128EEENS7_ILi96EEEEEELi96ENS_10bfloat16_tEfNS_4arch4Sm90ELb1ELb0ELb0ELb1ELb1ELb1ELb0ELb0ELb1ELb1ELb0ELb0EEENS1_21CollectiveEpilogueFwdINS6_IJSA_SC_SB_EEES9_SE_SG_Li384ELb1ELb1ELb0ELb0EEENS1_36VarlenDynamicPersistentTileSchedulerILi192ELi128ELi384ELi128ELb0ELb1ELb1ELb1ELb1ELb1EEEEEEEEEvNT_6ParamsE --------------------------
	.section	.text._ZN7cutlass13device_kernelIN5flash11enable_sm90INS1_16FlashAttnFwdSm90INS1_25CollectiveMainloopFwdSm90ILi2EN4cute5tupleIJNS5_1CILi1EEES8_S8_EEENS6_IJNS7_ILi192EEENS7_ILi128EEENS7_ILi96EEEEEELi96ENS_10bfloat16_tEfNS_4arch4Sm90ELb1ELb0ELb0ELb1ELb1ELb1ELb0ELb0ELb1ELb1ELb0ELb0EEENS1_21CollectiveEpilogueFwdINS6_IJSA_SC_SB_EEES9_SE_SG_Li384ELb1ELb1ELb0ELb0EEENS1_36VarlenDynamicPersistentTileSchedulerILi192ELi128ELi384ELi128ELb0ELb1ELb1ELb1ELb1ELb1EEEEEEEEEvNT_6ParamsE,"ax",@progbits
	.align	128
.text._ZN7cutlass13device_kernelIN5flash11enable_sm90INS1_16FlashAttnFwdSm90INS1_25CollectiveMainloopFwdSm90ILi2EN4cute5tupleIJNS5_1CILi1EEES8_S8_EEENS6_IJNS7_ILi192EEENS7_ILi128EEENS7_ILi96EEEEEELi96ENS_10bfloat16_tEfNS_4arch4Sm90ELb1ELb0ELb0ELb1ELb1ELb1ELb0ELb0ELb1ELb1ELb0ELb0EEENS1_21CollectiveEpilogueFwdINS6_IJSA_SC_SB_EEES9_SE_SG_Li384ELb1ELb1ELb0ELb0EEENS1_36VarlenDynamicPersistentTileSchedulerILi192ELi128ELi384ELi128ELb0ELb1ELb1ELb1ELb1ELb1EEEEEEEEEvNT_6ParamsE:
        .type           _ZN7cutlass13device_kernelIN5flash11enable_sm90INS1_16FlashAttnFwdSm90INS1_25CollectiveMainloopFwdSm90ILi2EN4cute5tupleIJNS5_1CILi1EEES8_S8_EEENS6_IJNS7_ILi192EEENS7_ILi128EEENS7_ILi96EEEEEELi96ENS_10bfloat16_tEfNS_4arch4Sm90ELb1ELb0ELb0ELb1ELb1ELb1ELb0ELb0ELb1ELb1ELb0ELb0EEENS1_21CollectiveEpilogueFwdINS6_IJSA_SC_SB_EEES9_SE_SG_Li384ELb1ELb1ELb0ELb0EEENS1_36VarlenDynamicPersistentTileSchedulerILi192ELi128ELi384ELi128ELb0ELb1ELb1ELb1ELb1ELb1EEEEEEEEEvNT_6ParamsE,@function
        .size           _ZN7cutlass13device_kernelIN5flash11enable_sm90INS1_16FlashAttnFwdSm90INS1_25CollectiveMainloopFwdSm90ILi2EN4cute5tupleIJNS5_1CILi1EEES8_S8_EEENS6_IJNS7_ILi192EEENS7_ILi128EEENS7_ILi96EEEEEELi96ENS_10bfloat16_tEfNS_4arch4Sm90ELb1ELb0ELb0ELb1ELb1ELb1ELb0ELb0ELb1ELb1ELb0ELb0EEENS1_21CollectiveEpilogueFwdINS6_IJSA_SC_SB_EEES9_SE_SG_Li384ELb1ELb1ELb0ELb0EEENS1_36VarlenDynamicPersistentTileSchedulerILi192ELi128ELi384ELi128ELb0ELb1ELb1ELb1ELb1ELb1EEEEEEEEEvNT_6ParamsE,(.L_x_17 - _ZN7cutlass13device_kernelIN5flash11enable_sm90INS1_16FlashAttnFwdSm90INS1_25CollectiveMainloopFwdSm90ILi2EN4cute5tupleIJNS5_1CILi1EEES8_S8_EEENS6_IJNS7_ILi192EEENS7_ILi128EEENS7_ILi96EEEEEELi96ENS_10bfloat16_tEfNS_4arch4Sm90ELb1ELb0ELb0ELb1ELb1ELb1ELb0ELb0ELb1ELb1ELb0ELb0EEENS1_21CollectiveEpilogueFwdINS6_IJSA_SC_SB_EEES9_SE_SG_Li384ELb1ELb1ELb0ELb0EEENS1_36VarlenDynamicPersistentTileSchedulerILi192ELi128ELi384ELi128ELb0ELb1ELb1ELb1ELb1ELb1EEEEEEEEEvNT_6ParamsE)
        .other          _ZN7cutlass13device_kernelIN5flash11enable_sm90INS1_16FlashAttnFwdSm90INS1_25CollectiveMainloopFwdSm90ILi2EN4cute5tupleIJNS5_1CILi1EEES8_S8_EEENS6_IJNS7_ILi192EEENS7_ILi128EEENS7_ILi96EEEEEELi96ENS_10bfloat16_tEfNS_4arch4Sm90ELb1ELb0ELb0ELb1ELb1ELb1ELb0ELb0ELb1ELb1ELb0ELb0EEENS1_21CollectiveEpilogueFwdINS6_IJSA_SC_SB_EEES9_SE_SG_Li384ELb1ELb1ELb0ELb0EEENS1_36VarlenDynamicPersistentTileSchedulerILi192ELi128ELi384ELi128ELb0ELb1ELb1ELb1ELb1ELb1EEEEEEEEEvNT_6ParamsE,@"STO_CUDA_ENTRY STV_DEFAULT"
_ZN7cutlass13device_kernelIN5flash11enable_sm90INS1_16FlashAttnFwdSm90INS1_25CollectiveMainloopFwdSm90ILi2EN4cute5tupleIJNS5_1CILi1EEES8_S8_EEENS6_IJNS7_ILi192EEENS7_ILi128EEENS7_ILi96EEEEEELi96ENS_10bfloat16_tEfNS_4arch4Sm90ELb1ELb0ELb0ELb1ELb1ELb1ELb0ELb0ELb1ELb1ELb0ELb0EEENS1_21CollectiveEpilogueFwdINS6_IJSA_SC_SB_EEES9_SE_SG_Li384ELb1ELb1ELb0ELb0EEENS1_36VarlenDynamicPersistentTileSchedulerILi192ELi128ELi384ELi128ELb0ELb1ELb1ELb1ELb1ELb1EEEEEEEEEvNT_6ParamsE:
[----:B------:R-:W-:Y:S01]  /*0000*/  LDC R1, c[0x0][0x37c] ;  /* 0x0000df00ff017b82 */ /* 0x000fe20000000800 */
[----:B------:R-:W-:Y:S05]  /*0010*/  EXIT ;  /* 0x000000000000794d */ /* 0x000fea0003800000 */
.L_x_8:
        /* <DEDUP_REMOVED lines=14> */
.L_x_17:


//--------------------- .nv.shared.reserved.0     --------------------------
	.section	.nv.shared.reserved.0,"aw",@nobits
	.weak		__nv_reservedSMEM_offset_0_alias
	.size		__nv_reservedSMEM_offset_0_alias, 0, 64
	.other		__nv_reservedSMEM_offset_0_alias,@"STO_CUDA_RESERVED_SHARED STV_DEFAULT"
__nv_reservedSMEM_offset_0_alias:
	.zero		0
	.zero		64


//--------------------- .nv.global                --------------------------
	.section	.nv.global,"aw",@nobits
.nv.global:
	.type		_ZN71_INTERNAL_6574e65c_35_flash_fwd_hdim96_bf16_paged_sm90_cu_ceb34e2a_37254cute1_E,@object
	.size		_ZN71_INTERNAL_6574e65c_35_flash_fwd_hdim96_bf16_paged_sm90_cu_ceb34e2a_37254cute1_E,(_ZN71_INTERNAL_6574e65c_35_flash_fwd_hdim96_bf16_paged_sm90_cu_ceb34e2a_37254cuda3std3__45__cpo6cbeginE - _ZN71_INTERNAL_6574e65c_35_flash_fwd_hdim96_bf16_paged_sm90_cu_ceb34e2a_37254cute1_E)
_ZN71_INTERNAL_6574e65c_35_flash_fwd_hdim96_bf16_paged_sm90_cu_ceb34e2a_37254cute1_E:
	.zero		1
	.type		_ZN71_INTERNAL_6574e65c_35_flash_fwd_hdim96_bf16_paged_sm90_cu_ceb34e2a_37254cuda3std3__45__cpo6cbeginE,@object
	.size		_ZN71_INTERNAL_6574e65c_35_flash_fwd_hdim96_bf16_paged_sm90_cu_ceb34e2a_37254cuda3std3__45__cpo6cbeginE,(_ZN71_INTERNAL_6574e65c_35_flash_fwd_hdim96_bf16_paged_sm90_cu_ceb34e2a_37254cuda3std3__48in_placeE - _ZN71_INTERNAL_6574e65c_35_flash_fwd_hdim96_bf16_paged_sm90_cu_ceb34e2a_37254cuda3std3__45__cpo6cbeginE)
_ZN71_INTERNAL_6574e65c_35_flash_fwd_hdim96_bf16_paged_sm90_cu_ceb34e2a_37254cuda3std3__45__cpo6cbeginE:
	.zero		1
	.type		_ZN71_INTERNAL_6574e65c_35_flash_fwd_hdim96_bf16_paged_sm90_cu_ceb34e2a_37254cuda3std3__48in_placeE,@object
	.size		_ZN71_INTERNAL_6574e65c_35_flash_fwd_hdim96_bf16_paged_sm90_cu_ceb34e2a_37254cuda3std3__48in_placeE,(_ZN71_INTERNAL_6574e65c_35_flash_fwd_hdim96_bf16_paged_sm90_cu_ceb34e2a_37254cuda3std6ranges3__45__cpo9iter_moveE - _ZN71_INTERNAL_6574e65c_35_flash_fwd_hdim96_bf16_paged_sm90_cu_ceb34e2a_37254cuda3std3__48in_placeE)
_ZN71_INTERNAL_6574e65c_35_flash_fwd_hdim96_bf16_paged_sm90_cu_ceb34e2a_37254cuda3std3__48in_placeE:
	.zero		1
	.type		_ZN71_INTERNAL_6574e65c_35_flash_fwd_hdim96_bf16_paged_sm90_cu_ceb34e2a_37254cuda3std6ranges3__45__cpo9iter_moveE,@object
	.size		_ZN71_INTERNAL_6574e65c_35_flash_fwd_hdim96_bf16_paged_sm90_cu_ceb34e2a_37254cuda3std6ranges3__45__cpo9iter_moveE,(_ZN71_INTERNAL_6574e65c_35_flash_fwd_hdim96_bf16_paged_sm90_cu_ceb34e2a_37254cuda3std3__45__cpo5beginE - _ZN71_INTERNAL_6574e65c_35_flash_fwd_hdim96_bf16_paged_sm90_cu_ceb34e2a_37254cuda3std6ranges3__45__cpo9iter_moveE)
_ZN71_INTERNAL_6574e65c_35_flash_fwd_hdim96_bf16_paged_sm90_cu_ceb34e2a_37254cuda3std6ranges3__45__cpo9iter_moveE:
	.zero		1
	.type		_ZN71_INTERNAL_6574e65c_35_flash_fwd_hdim96_bf16_paged_sm90_cu_ceb34e2a_37254cuda3std3__45__cpo5beginE,@object
	.size		_ZN71_INTERNAL_6574e65c_35_flash_fwd_hdim96_bf16_paged_sm90_cu_ceb34e2a_37254cuda3std3__45__cpo5beginE,(_ZN71_INTERNAL_6574e65c_35_flash_fwd_hdim96_bf16_paged_sm90_cu_ceb34e2a_37254cuda3std3__473_GLOBAL__N__6574e65c_35_flash_fwd_hdim96_bf16_paged_sm90_cu_ceb34e2a_37256ignoreE - _ZN71_INTERNAL_6574e65c_35_flash_fwd_hdim96_bf16_paged_sm90_cu_ceb34e2a_37254cuda3std3__45__cpo5beginE)
_ZN71_INTERNAL_6574e65c_35_flash_fwd_hdim96_bf16_paged_sm90_cu_ceb34e2a_37254cuda3std3__45__cpo5beginE:
	.zero		1
	.type		_ZN71_INTERNAL_6574e65c_35_flash_fwd_hdim96_bf16_paged_sm90_cu_ceb34e2a_37254cuda3std3__473_GLOBAL__N__6574e65c_35_flash_fwd_hdim96_bf16_paged_sm90_cu_ceb34e2a_37256ignoreE,@object
	.size		_ZN71_INTERNAL_6574e65c_35_flash_fwd_hdim96_bf16_paged_sm90_cu_ceb34e2a_37254cuda3std3__473_GLOBAL__N__6574e65c_35_flash_fwd_hdim96_bf16_paged_sm90_cu_ceb34e2a_37256ignoreE,(_ZN71_INTERNAL_6574e65c_35_flash_fwd_hdim96_bf16_paged_sm90_cu_ceb34e2a_37254cute7productE - _ZN71_INTERNAL_6574e65c_35_flash_fwd_hdim96_bf16_paged_sm90_cu_ceb34e2a_37254cuda3std3__473_GLOBAL__N__6574e65c_35_flash_fwd_hdim96_bf16_paged_sm90_cu_ceb34e2a_37256ignoreE)
_ZN71_INTERNAL_6574e65c_35_flash_fwd_hdim96_bf16_paged_sm90_cu_ceb34e2a_37254cuda3std3__473_GLOBAL__N__6574e65c_35_flash_fwd_hdim96_bf16_paged_sm90_cu_ceb34e2a_37256ignoreE:
	.zero		1
	.type		_ZN71_INTERNAL_6574e65c_35_flash_fwd_hdim96_bf16_paged_sm90_cu_ceb34e2a_37254cute7productE,@object
	.size		_ZN71_INTERNAL_6574e65c_35_flash_fwd_hdim96_bf16_paged_sm90_cu_ceb34e2a_37254cute7productE,(_ZN71_INTERNAL_6574e65c_35_flash_fwd_hdim96_bf16_paged_sm90_cu_ceb34e2a_37254cuda3std3__45__cpo3endE - _ZN71_INTERNAL_6574e65c_35_flash_fwd_hdim96_bf16_paged_sm90_cu_ceb34e2a_37254cute7productE)
_ZN71_INTERNAL_6574e65c_35_flash_fwd_hdim96_bf16_paged_sm90_cu_ceb34e2a_37254cute7productE:
	.zero		1
	.type		_ZN71_INTERNAL_6574e65c_35_flash_fwd_hdim96_bf16_paged_sm90_cu_ceb34e2a_37254cuda3std3__45__cpo3endE,@object
	.size		_ZN71_INTERNAL_6574e65c_35_flash_fwd_hdim96_bf16_paged_sm90_cu_ceb34e2a_37254cuda3std3__45__cpo3endE,(_ZN71_INTERNAL_6574e65c_35_flash_fwd_hdim96_bf16_paged_sm90_cu_ceb34e2a_37254cuda3std3__419piecewise_constructE - _ZN71_INTERNAL_6574e65c_35_flash_fwd_hdim96_bf16_paged_sm90_cu_ceb34e2a_37254cuda3std3__45__cpo3endE)
_ZN71_INTERNAL_6574e65c_35_flash_fwd_hdim96_bf16_paged_sm90_cu_ceb34e2a_37254cuda3std3__45__cpo3endE:
	.zero		1
	.type		_ZN71_INTERNAL_6574e65c_35_flash_fwd_hdim96_bf16_paged_sm90_cu_ceb34e2a_37254cuda3std3__419piecewise_constructE,@object
	.size		_ZN71_INTERNAL_6574e65c_35_flash_fwd_hdim96_bf16_paged_sm90_cu_ceb34e2a_37254cuda3std3__419piecewise_constructE,(_ZN71_INTERNAL_6574e65c_35_flash_fwd_hdim96_bf16_paged_sm90_cu_ceb34e2a_37254cuda3std3__45__cpo4cendE - _ZN71_INTERNAL_6574e65c_35_flash_fwd_hdim96_bf16_paged_sm90_cu_ceb34e2a_37254cuda3std3__419piecewise_constructE)
_ZN71_INTERNAL_6574e65c_35_flash_fwd_hdim96_bf16_paged_sm90_cu_ceb34e2a_37254cuda3std3__419piecewise_constructE:
	.zero		1
	.type		_ZN71_INTERNAL_6574e65c_35_flash_fwd_hdim96_bf16_paged_sm90_cu_ceb34e2a_37254cuda3std3__45__cpo4cendE,@object
	.size		_ZN71_INTERNAL_6574e65c_35_flash_fwd_hdim96_bf16_paged_sm90_cu_ceb34e2a_37254cuda3std3__45__cpo4cendE,(_ZN71_INTERNAL_6574e65c_35_flash_fwd_hdim96_bf16_paged_sm90_cu_ceb34e2a_37254cuda3std6ranges3__45__cpo4swapE - _ZN71_INTERNAL_6574e65c_35_flash_fwd_hdim96_bf16_paged_sm90_cu_ceb34e2a_37254cuda3std3__45__cpo4cendE)
_ZN71_INTERNAL_6574e65c_35_flash_fwd_hdim96_bf16_paged_sm90_cu_ceb34e2a_37254cuda3std3__45__cpo4cendE:
	.zero		1
	.type		_ZN71_INTERNAL_6574e65c_35_flash_fwd_hdim96_bf16_paged_sm90_cu_ceb34e2a_37254cuda3std6ranges3__45__cpo4swapE,@object
	.size		_ZN71_INTERNAL_6574e65c_35_flash_fwd_hdim96_bf16_paged_sm90_cu_ceb34e2a_37254cuda3std6ranges3__45__cpo4swapE,(.L_7 - _ZN71_INTERNAL_6574e65c_35_flash_fwd_hdim96_bf16_paged_sm90_cu_ceb34e2a_37254cuda3std6ranges3__45__cpo4swapE)
_ZN71_INTERNAL_6574e65c_35_flash_fwd_hdim96_bf16_paged_sm90_cu_ceb34e2a_37254cuda3std6ranges3__45__cpo4swapE:
	.zero		1
.L_7:


//--------------------- .nv.constant0._ZN7cutlass13device_kernelIN5flash11enable_sm90INS1_16FlashAttnFwdSm90INS1_25CollectiveMainloopFwdSm90ILi2EN4cute5tupleIJNS5_1CILi1EEES8_S8_EEENS6_IJNS7_ILi192EEENS7_ILi128EEENS7_ILi96EEEEEELi96ENS_10bfloat16_tEfNS_4arch4Sm90ELb0ELb0ELb0ELb0ELb1ELb0ELb0ELb0ELb1ELb1ELb0ELb0EEENS1_21CollectiveEpilogueFwdINS6_IJSA_SC_SB_EEES9_SE_SG_Li384ELb0ELb1ELb0ELb0EEENS1_29StaticPersistentTileSchedulerILb0EEEEEEEEEvNT_6ParamsE --------------------------
	.section	.nv.constant0._ZN7cutlass13device_kernelIN5flash11enable_sm90INS1_16FlashAttnFwdSm90INS1_25CollectiveMainloopFwdSm90ILi2EN4cute5tupleIJNS5_1CILi1EEES8_S8_EEENS6_IJNS7_ILi192EEENS7_ILi128EEENS7_ILi96EEEEEELi96ENS_10bfloat16_tEfNS_4arch4Sm90ELb0ELb0ELb0ELb0ELb1ELb0ELb0ELb0ELb1ELb1ELb0ELb0EEENS1_21CollectiveEpilogueFwdINS6_IJSA_SC_SB_EEES9_SE_SG_Li384ELb0ELb1ELb0ELb0EEENS1_29StaticPersistentTileSchedulerILb0EEEEEEEEEvNT_6ParamsE,"a",@progbits
	.sectionflags	@""
	.align	4
.nv.constant0._ZN7cutlass13device_kernelIN5flash11enable_sm90INS1_16FlashAttnFwdSm90INS1_25CollectiveMainloopFwdSm90ILi2EN4cute5tupleIJNS5_1CILi1EEES8_S8_EEENS6_IJNS7_ILi192EEENS7_ILi128EEENS7_ILi96EEEEEELi96ENS_10bfloat16_tEfNS_4arch4Sm90ELb0ELb0ELb0ELb0ELb1ELb0ELb0ELb0ELb1ELb1ELb0ELb0EEENS1_21CollectiveEpilogueFwdINS6_IJSA_SC_SB_EEES9_SE_SG_Li384ELb0ELb1ELb0ELb0EEENS1_29StaticPersistentTileSchedulerILb0EEEEEEEEEvNT_6ParamsE:
	.zero		3456


//--------------------- .nv.constant0._ZN7cutlass13device_kernelIN5flash11enable_sm90INS1_16FlashAttnFwdSm90INS1_25CollectiveMainloopFwdSm90ILi2EN4cute5tupleIJNS5_1CILi1EEES8_S8_EEENS6_IJNS7_ILi192EEENS7_ILi128EEENS7_ILi96EEEEEELi96ENS_10bfloat16_tEfNS_4arch4Sm90ELb0ELb0ELb0ELb1ELb1ELb0ELb0ELb0ELb1ELb1ELb0ELb0EEENS1_21CollectiveEpilogueFwdINS6_IJSA_SC_SB_EEES9_SE_SG_Li384ELb1ELb1ELb0ELb0EEENS1_36VarlenDynamicPersistentTileSchedulerILi192ELi128ELi384ELi128ELb0ELb1ELb1ELb0ELb1ELb1EEEEEEEEEvNT_6ParamsE --------------------------
	.section	.nv.constant0._ZN7cutlass13device_kernelIN5flash11enable_sm90INS1_16FlashAttnFwdSm90INS1_25CollectiveMainloopFwdSm90ILi2EN4cute5tupleIJNS5_1CILi1EEES8_S8_EEENS6_IJNS7_ILi192EEENS7_ILi128EEENS7_ILi96EEEEEELi96ENS_10bfloat16_tEfNS_4arch4Sm90ELb0ELb0ELb0ELb1ELb1ELb0ELb0ELb0ELb1ELb1ELb0ELb0EEENS1_21CollectiveEpilogueFwdINS6_IJSA_SC_SB_EEES9_SE_SG_Li384ELb1ELb1ELb0ELb0EEENS1_36VarlenDynamicPersistentTileSchedulerILi192ELi128ELi384ELi128ELb0ELb1ELb1ELb0ELb1ELb1EEEEEEEEEvNT_6ParamsE,"a",@progbits
	.sectionflags	@""
	.align	4
.nv.constant0._ZN7cutlass13device_kernelIN5flash11enable_sm90INS1_16FlashAttnFwdSm90INS1_25CollectiveMainloopFwdSm90ILi2EN4cute5tupleIJNS5_1CILi1EEES8_S8_EEENS6_IJNS7_ILi192EEENS7_ILi128EEENS7_ILi96EEEEEELi96ENS_10bfloat16_tEfNS_4arch4Sm90ELb0ELb0ELb0ELb1ELb1ELb0ELb0ELb0ELb1ELb1ELb0ELb0EEENS1_21CollectiveEpilogueFwdINS6_IJSA_SC_SB_EEES9_SE_SG_Li384ELb1ELb1ELb0ELb0EEENS1_36VarlenDynamicPersistentTileSchedulerILi192ELi128ELi384ELi128ELb0ELb1ELb1ELb0ELb1ELb1EEEEEEEEEvNT_6ParamsE:
	.zero		3584


//--------------------- .nv.constant0._ZN7cutlass13device_kernelIN5flash11enable_sm90INS1_16FlashAttnFwdSm90INS1_25CollectiveMainloopFwdSm90ILi2EN4cute5tupleIJNS5_1CILi1EEES8_S8_EEENS6_IJNS7_ILi192EEENS7_ILi128EEENS7_ILi96EEEEEELi96ENS_10bfloat16_tEfNS_4arch4Sm90ELb0ELb0ELb0ELb1ELb1ELb1ELb0ELb0ELb1ELb1ELb0ELb0EEENS1_21CollectiveEpilogueFwdINS6_IJSA_SC_SB_EEES9_SE_SG_Li384ELb1ELb1ELb0ELb0EEENS1_36VarlenDynamicPersistentTileSchedulerILi192ELi128ELi384ELi128ELb0ELb1ELb1ELb0ELb1ELb1EEEEEEEEEvNT_6ParamsE --------------------------
	.section	.nv.constant0._ZN7cutlass13device_kernelIN5flash11enable_sm90INS1_16FlashAttnFwdSm90INS1_25CollectiveMainloopFwdSm90ILi2EN4cute5tupleIJNS5_1CILi1EEES8_S8_EEENS6_IJNS7_ILi192EEENS7_ILi128EEENS7_ILi96EEEEEELi96ENS_10bfloat16_tEfNS_4arch4Sm90ELb0ELb0ELb0ELb1ELb1ELb1ELb0ELb0ELb1ELb1ELb0ELb0EEENS1_21CollectiveEpilogueFwdINS6_IJSA_SC_SB_EEES9_SE_SG_Li384ELb1ELb1ELb0ELb0EEENS1_36VarlenDynamicPersistentTileSchedulerILi192ELi128ELi384ELi128ELb0ELb1ELb1ELb0ELb1ELb1EEEEEEEEEvNT_6ParamsE,"a",@progbits
	.sectionflags	@""
	.align	4
.nv.constant0._ZN7cutlass13device_kernelIN5flash11enable_sm90INS1_16FlashAttnFwdSm90INS1_25CollectiveMainloopFwdSm90ILi2EN4cute5tupleIJNS5_1CILi1EEES8_S8_EEENS6_IJNS7_ILi192EEENS7_ILi128EEENS7_ILi96EEEEEELi96ENS_10bfloat16_tEfNS_4arch4Sm90ELb0ELb0ELb0ELb1ELb1ELb1ELb0ELb0ELb1ELb1ELb0ELb0EEENS1_21CollectiveEpilogueFwdINS6_IJSA_SC_SB_EEES9_SE_SG_Li384ELb1ELb1ELb0ELb0EEENS1_36VarlenDynamicPersistentTileSchedulerILi192ELi128ELi384ELi128ELb0ELb1ELb1ELb0ELb1ELb1EEEEEEEEEvNT_6ParamsE:
	.zero		3584


//--------------------- .nv.constant0._ZN7cutlass13device_kernelIN5flash11enable_sm90INS1_16FlashAttnFwdSm90INS1_25CollectiveMainloopFwdSm90ILi2EN4cute5tupleIJNS5_1CILi1EEES8_S8_EEENS6_IJNS7_ILi192EEENS7_ILi128EEENS7_ILi96EEEEEELi96ENS_10bfloat16_tEfNS_4arch4Sm90ELb0ELb1ELb0ELb0ELb1ELb0ELb0ELb0ELb1ELb1ELb0ELb0EEENS1_21CollectiveEpilogueFwdINS6_IJSA_SC_SB_EEES9_SE_SG_Li384ELb0ELb1ELb0ELb0EEENS1_30DynamicPersistentTileSchedulerILi384ELi128ELb0ELb1ELb1EEEEEEEEEvNT_6ParamsE --------------------------
	.section	.nv.constant0._ZN7cutlass13device_kernelIN5flash11enable_sm90INS1_16FlashAttnFwdSm90INS1_25CollectiveMainloopFwdSm90ILi2EN4cute5tupleIJNS5_1CILi1EEES8_S8_EEENS6_IJNS7_ILi192EEENS7_ILi128EEENS7_ILi96EEEEEELi96ENS_10bfloat16_tEfNS_4arch4Sm90ELb0ELb1ELb0ELb0ELb1ELb0ELb0ELb0ELb1ELb1ELb0ELb0EEENS1_21CollectiveEpilogueFwdINS6_IJSA_SC_SB_EEES9_SE_SG_Li384ELb0ELb1ELb0ELb0EEENS1_30DynamicPersistentTileSchedulerILi384ELi128ELb0ELb1ELb1EEEEEEEEEvNT_6ParamsE,"a",@progbits
	.sectionflags	@""
	.align	4
.nv.constant0._ZN7cutlass13device_kernelIN5flash11enable_sm90INS1_16FlashAttnFwdSm90INS1_25CollectiveMainloopFwdSm90ILi2EN4cute5tupleIJNS5_1CILi1EEES8_S8_EEENS6_IJNS7_ILi192EEENS7_ILi128EEENS7_ILi96EEEEEELi96ENS_10bfloat16_tEfNS_4arch4Sm90ELb0ELb1ELb0ELb0ELb1ELb0ELb0ELb0ELb1ELb1ELb0ELb0EEENS1_21CollectiveEpilogueFwdINS6_IJSA_SC_SB_EEES9_SE_SG_Li384ELb0ELb1ELb0ELb0EEENS1_30DynamicPersistentTileSchedulerILi384ELi128ELb0ELb1ELb1EEEEEEEEEvNT_6ParamsE:
	.zero		3584


//--------------------- .nv.constant0._ZN7cutlass13device_kernelIN5flash11enable_sm90INS1_16FlashAttnFwdSm90INS1_25CollectiveMainloopFwdSm90ILi2EN4cute5tupleIJNS5_1CILi1EEES8_S8_EEENS6_IJNS7_ILi192EEENS7_ILi128EEENS7_ILi96EEEEEELi96ENS_10bfloat16_tEfNS_4arch4Sm90ELb0ELb1ELb0ELb1ELb1ELb0ELb0ELb0ELb1ELb1ELb0ELb0EEENS1_21CollectiveEpilogueFwdINS6_IJSA_SC_SB_EEES9_SE_SG_Li384ELb1ELb1ELb0ELb0EEENS1_36VarlenDynamicPersistentTileSchedulerILi192ELi128ELi384ELi128ELb0ELb1ELb1ELb1ELb0ELb1EEEEEEEEEvNT_6ParamsE --------------------------
	.section	.nv.constant0._ZN7cutlass13device_kernelIN5flash11enable_sm90INS1_16FlashAttnFwdSm90INS1_25CollectiveMainloopFwdSm90ILi2EN4cute5tupleIJNS5_1CILi1EEES8_S8_EEENS6_IJNS7_ILi192EEENS7_ILi128EEENS7_ILi96EEEEEELi96ENS_10bfloat16_tEfNS_4arch4Sm90ELb0ELb1ELb0ELb1ELb1ELb0ELb0ELb0ELb1ELb1ELb0ELb0EEENS1_21CollectiveEpilogueFwdINS6_IJSA_SC_SB_EEES9_SE_SG_Li384ELb1ELb1ELb0ELb0EEENS1_36VarlenDynamicPersistentTileSchedulerILi192ELi128ELi384ELi128ELb0ELb1ELb1ELb1ELb0ELb1EEEEEEEEEvNT_6ParamsE,"a",@progbits
	.sectionflags	@""
	.align	4
.nv.constant0._ZN7cutlass13device_kernelIN5flash11enable_sm90INS1_16FlashAttnFwdSm90INS1_25CollectiveMainloopFwdSm90ILi2EN4cute5tupleIJNS5_1CILi1EEES8_S8_EEENS6_IJNS7_ILi192EEENS7_ILi128EEENS7_ILi96EEEEEELi96ENS_10bfloat16_tEfNS_4arch4Sm90ELb0ELb1ELb0ELb1ELb1ELb0ELb0ELb0ELb1ELb1ELb0ELb0EEENS1_21CollectiveEpilogueFwdINS6_IJSA_SC_SB_EEES9_SE_SG_Li384ELb1ELb1ELb0ELb0EEENS1_36VarlenDynamicPersistentTileSchedulerILi192ELi128ELi384ELi128ELb0ELb1ELb1ELb1ELb0ELb1EEEEEEEEEvNT_6ParamsE:
	.zero		3584


//--------------------- .nv.constant0._ZN7cutlass13device_kernelIN5flash11enable_sm90INS1_16FlashAttnFwdSm90INS1_25CollectiveMainloopFwdSm90ILi2EN4cute5tupleIJNS5_1CILi1EEES8_S8_EEENS6_IJNS7_ILi192EEENS7_ILi128EEENS7_ILi96EEEEEELi96ENS_10bfloat16_tEfNS_4arch4Sm90ELb0ELb1ELb0ELb1ELb1ELb1ELb0ELb0ELb1ELb1ELb0ELb0EEENS1_21CollectiveEpilogueFwdINS6_IJSA_SC_SB_EEES9_SE_SG_Li384ELb1ELb1ELb0ELb0EEENS1_36VarlenDynamicPersistentTileSchedulerILi192ELi128ELi384ELi128ELb0ELb1ELb1ELb1ELb0ELb1EEEEEEEEEvNT_6ParamsE --------------------------
	.section	.nv.constant0._ZN7cutlass13device_kernelIN5flash11enable_sm90INS1_16FlashAttnFwdSm90INS1_25CollectiveMainloopFwdSm90ILi2EN4cute5tupleIJNS5_1CILi1EEES8_S8_EEENS6_IJNS7_ILi192EEENS7_ILi128EEENS7_ILi96EEEEEELi96ENS_10bfloat16_tEfNS_4arch4Sm90ELb0ELb1ELb0ELb1ELb1ELb1ELb0ELb0ELb1ELb1ELb0ELb0EEENS1_21CollectiveEpilogueFwdINS6_IJSA_SC_SB_EEES9_SE_SG_Li384ELb1ELb1ELb0ELb0EEENS1_36VarlenDynamicPersistentTileSchedulerILi192ELi128ELi384ELi128ELb0ELb1ELb1ELb1ELb0ELb1EEEEEEEEEvNT_6ParamsE,"a",@progbits
	.sectionflags	@""
	.align	4
.nv.constant0._ZN7cutlass13device_kernelIN5flash11enable_sm90INS1_16FlashAttnFwdSm90INS1_25CollectiveMainloopFwdSm90ILi2EN4cute5tupleIJNS5_1CILi1EEES8_S8_EEENS6_IJNS7_ILi192EEENS7_ILi128EEENS7_ILi96EEEEEELi96ENS_10bfloat16_tEfNS_4arch4Sm90ELb0ELb1ELb0ELb1ELb1ELb1ELb0ELb0ELb1ELb1ELb0ELb0EEENS1_21CollectiveEpilogueFwdINS6_IJSA_SC_SB_EEES9_SE_SG_Li384ELb1ELb1ELb0ELb0EEENS1_36VarlenDynamicPersistentTileSchedulerILi192ELi128ELi384ELi128ELb0ELb1ELb1ELb1ELb0ELb1EEEEEEEEEvNT_6ParamsE:
	.zero		3584


//--------------------- .nv.constant0._ZN7cutlass13device_kernelIN5flash11enable_sm90INS1_16FlashAttnFwdSm90INS1_25CollectiveMainloopFwdSm90ILi2EN4cute5tupleIJNS5_1CILi1EEES8_S8_EEENS6_IJNS7_ILi192EEENS7_ILi128EEENS7_ILi96EEEEEELi96ENS_10bfloat16_tEfNS_4arch4Sm90ELb1ELb0ELb0ELb0ELb1ELb0ELb0ELb0ELb1ELb1ELb0ELb0EEENS1_21CollectiveEpilogueFwdINS6_IJSA_SC_SB_EEES9_SE_SG_Li384ELb0ELb1ELb0ELb0EEENS1_30DynamicPersistentTileSchedulerILi384ELi128ELb0ELb1ELb1EEEEEEEEEvNT_6ParamsE --------------------------
	.section	.nv.constant0._ZN7cutlass13device_kernelIN5flash11enable_sm90INS1_16FlashAttnFwdSm90INS1_25CollectiveMainloopFwdSm90ILi2EN4cute5tupleIJNS5_1CILi1EEES8_S8_EEENS6_IJNS7_ILi192EEENS7_ILi128EEENS7_ILi96EEEEEELi96ENS_10bfloat16_tEfNS_4arch4Sm90ELb1ELb0ELb0ELb0ELb1ELb0ELb0ELb0ELb1ELb1ELb0ELb0EEENS1_21CollectiveEpilogueFwdINS6_IJSA_SC_SB_EEES9_SE_SG_Li384ELb0ELb1ELb0ELb0EEENS1_30DynamicPersistentTileSchedulerILi384ELi128ELb0ELb1ELb1EEEEEEEEEvNT_6ParamsE,"a",@progbits
	.sectionflags	@""
	.align	4
.nv.constant0._ZN7cutlass13device_kernelIN5flash11enable_sm90INS1_16FlashAttnFwdSm90INS1_25CollectiveMainloopFwdSm90ILi2EN4cute5tupleIJNS5_1CILi1EEES8_S8_EEENS6_IJNS7_ILi192EEENS7_ILi128EEENS7_ILi96EEEEEELi96ENS_10bfloat16_tEfNS_4arch4Sm90ELb1ELb0ELb0ELb0ELb1ELb0ELb0ELb0ELb1ELb1ELb0ELb0EEENS1_21CollectiveEpilogueFwdINS6_IJSA_SC_SB_EEES9_SE_SG_Li384ELb0ELb1ELb0ELb0EEENS1_30DynamicPersistentTileSchedulerILi384ELi128ELb0ELb1ELb1EEEEEEEEEvNT_6ParamsE:
	.zero		3584


//--------------------- .nv.constant0._ZN7cutlass13device_kernelIN5flash11enable_sm90INS1_16FlashAttnFwdSm90INS1_25CollectiveMainloopFwdSm90ILi2EN4cute5tupleIJNS5_1CILi1EEES8_S8_EEENS6_IJNS7_ILi192EEENS7_ILi128EEENS7_ILi96EEEEEELi96ENS_10bfloat16_tEfNS_4arch4Sm90ELb1ELb0ELb0ELb1ELb1ELb0ELb0ELb0ELb1ELb1ELb0ELb0EEENS1_21CollectiveEpilogueFwdINS6_IJSA_SC_SB_EEES9_SE_SG_Li384ELb1ELb1ELb0ELb0EEENS1_36VarlenDynamicPersistentTileSchedulerILi192ELi128ELi384ELi128ELb0ELb1ELb1ELb1ELb1ELb1EEEEEEEEEvNT_6ParamsE --------------------------
	.section	.nv.constant0._ZN7cutlass13device_kernelIN5flash11enable_sm90INS1_16FlashAttnFwdSm90INS1_25CollectiveMainloopFwdSm90ILi2EN4cute5tupleIJNS5_1CILi1EEES8_S8_EEENS6_IJNS7_ILi192EEENS7_ILi128EEENS7_ILi96EEEEEELi96ENS_10bfloat16_tEfNS_4arch4Sm90ELb1ELb0ELb0ELb1ELb1ELb0ELb0ELb0ELb1ELb1ELb0ELb0EEENS1_21CollectiveEpilogueFwdINS6_IJSA_SC_SB_EEES9_SE_SG_Li384ELb1ELb1ELb0ELb0EEENS1_36VarlenDynamicPersistentTileSchedulerILi192ELi128ELi384ELi128ELb0ELb1ELb1ELb1ELb1ELb1EEEEEEEEEvNT_6ParamsE,"a",@progbits
	.sectionflags	@""
	.align	4
.nv.constant0._ZN7cutlass13device_kernelIN5flash11enable_sm90INS1_16FlashAttnFwdSm90INS1_25CollectiveMainloopFwdSm90ILi2EN4cute5tupleIJNS5_1CILi1EEES8_S8_EEENS6_IJNS7_ILi192EEENS7_ILi128EEENS7_ILi96EEEEEELi96ENS_10bfloat16_tEfNS_4arch4Sm90ELb1ELb0ELb0ELb1ELb1ELb0ELb0ELb0ELb1ELb1ELb0ELb0EEENS1_21CollectiveEpilogueFwdINS6_IJSA_SC_SB_EEES9_SE_SG_Li384ELb1ELb1ELb0ELb0EEENS1_36VarlenDynamicPersistentTileSchedulerILi192ELi128ELi384ELi128ELb0ELb1ELb1ELb1ELb1ELb1EEEEEEEEEvNT_6ParamsE:
	.zero		3584


//--------------------- .nv.constant0._ZN7cutlass13device_kernelIN5flash11enable_sm90INS1_16FlashAttnFwdSm90INS1_25CollectiveMainloopFwdSm90ILi2EN4cute5tupleIJNS5_1CILi1EEES8_S8_EEENS6_IJNS7_ILi192EEENS7_ILi128EEENS7_ILi96EEEEEELi96ENS_10bfloat16_tEfNS_4arch4Sm90ELb1ELb0ELb0ELb1ELb1ELb1ELb0ELb0ELb1ELb1ELb0ELb0EEENS1_21CollectiveEpilogueFwdINS6_IJSA_SC_SB_EEES9_SE_SG_Li384ELb1ELb1ELb0ELb0EEENS1_36VarlenDynamicPersistentTileSchedulerILi192ELi128ELi384ELi128ELb0ELb1ELb1ELb1ELb1ELb1EEEEEEEEEvNT_6ParamsE --------------------------
	.section	.nv.constant0._ZN7cutlass13device_kernelIN5flash11enable_sm90INS1_16FlashAttnFwdSm90INS1_25CollectiveMainloopFwdSm90ILi2EN4cute5tupleIJNS5_1CILi1EEES8_S8_EEENS6_IJNS7_ILi192EEENS7_ILi128EEENS7_ILi96EEEEEELi96ENS_10bfloat16_tEfNS_4arch4Sm90ELb1ELb0ELb0ELb1ELb1ELb1ELb0ELb0ELb1ELb1ELb0ELb0EEENS1_21CollectiveEpilogueFwdINS6_IJSA_SC_SB_EEES9_SE_SG_Li384ELb1ELb1ELb0ELb0EEENS1_36VarlenDynamicPersistentTileSchedulerILi192ELi128ELi384ELi128ELb0ELb1ELb1ELb1ELb1ELb1EEEEEEEEEvNT_6ParamsE,"a",@progbits
	.sectionflags	@""
	.align	4
.nv.constant0._ZN7cutlass13device_kernelIN5flash11enable_sm90INS1_16FlashAttnFwdSm90INS1_25CollectiveMainloopFwdSm90ILi2EN4cute5tupleIJNS5_1CILi1EEES8_S8_EEENS6_IJNS7_ILi192EEENS7_ILi128EEENS7_ILi96EEEEEELi96ENS_10bfloat16_tEfNS_4arch4Sm90ELb1ELb0ELb0ELb1ELb1ELb1ELb0ELb0ELb1ELb1ELb0ELb0EEENS1_21CollectiveEpilogueFwdINS6_IJSA_SC_SB_EEES9_SE_SG_Li384ELb1ELb1ELb0ELb0EEENS1_36VarlenDynamicPersistentTileSchedulerILi192ELi128ELi384ELi128ELb0ELb1ELb1ELb1ELb1ELb1EEEEEEEEEvNT_6ParamsE:
	.zero		3584


//--------------------- SYMBOLS --------------------------

	.type		.nv.reservedSmem.offset0,@object
	.size		.nv.reservedSmem.offset0,0x4
